def attn_fwd(
    Q,
    K,
    V,
    Out,
    Lse,
    sm_scale,
    stride_qz,
    stride_qh,
    stride_qm,
    stride_qk,
    stride_kz,
    stride_kh,
    stride_kn,
    stride_kk,
    stride_vz,
    stride_vh,
    stride_vn,
    stride_vk,
    stride_oz,
    stride_oh,
    stride_om,
    stride_ok,
    seqlen_q,
    seqlen_k,
    BLOCK_M: tl.constexpr,
    BLOCK_N: tl.constexpr,
    HEAD_DIM: tl.constexpr,
    CAUSAL: tl.constexpr,
):
    start_m = tl.program_id(0)
    off_hz = tl.program_id(1)
    q_off = off_hz * stride_qh
    k_off = off_hz * stride_kh
    v_off = off_hz * stride_vh
    offs_m = start_m * BLOCK_M + tl.arange(0, BLOCK_M)
    offs_d = tl.arange(0, HEAD_DIM)
    offs_n = tl.arange(0, BLOCK_N)
    q_ptrs = Q + q_off + offs_m[:, None] * stride_qm + offs_d[None, :] * stride_qk
    k_ptrs = K + k_off + offs_d[:, None] * stride_kk + offs_n[None, :] * stride_kn
    v_ptrs = V + v_off + offs_n[:, None] * stride_vn + offs_d[None, :] * stride_vk
    m_i = tl.full([BLOCK_M], float("-inf"), dtype=tl.float32)
    l_i = tl.zeros([BLOCK_M], dtype=tl.float32) + 1.0
    acc = tl.zeros([BLOCK_M, HEAD_DIM], dtype=tl.float32)
    q = tl.load(q_ptrs)
    acc, l_i, m_i = _attn_fwd_inner(
        acc,
        l_i,
        m_i,
        q,
        k_ptrs,
        v_ptrs,
        sm_scale,
        stride_kn,
        stride_vn,
        start_m,
        seqlen_k,
        BLOCK_M,
        BLOCK_N,
        HEAD_DIM,
        CAUSAL,
    )
    acc = acc / l_i[:, None]
    lse = m_i + tl.math.log2(l_i) / 1.4426950408889634
    o_ptrs = (
        Out
        + off_hz * stride_oh
        + offs_m[:, None] * stride_om
        + offs_d[None, :] * stride_ok
    )
    tl.store(o_ptrs, acc.to(Out.dtype.element_ty))
    tl.store(Lse + off_hz * seqlen_q + offs_m, lse)

# config = {"BLOCK_M": 256, "BLOCK_N": 32, "HEAD_DIM": 64, "arch": "sm_100", "causal": false, "dtype": "fp8e4m3", "num_stages": 2, "num_warps": 8}
# arch = sm_100


// ===== COMPILED SASS (sm_100a) =====

	.target	sm_100a

	.elftype	@"ET_EXEC"


//--------------------- .note.nv.tkinfo           --------------------------
	.section	.note.nv.tkinfo,"",@"SHT_NOTE"
	.sectionflags	@"SHF_NOTE_NV_TKINFO"
	.tkinfo
        /*0018*/ 	.word	0x00000081
        /*0030*/ 	.string	""
        /*0030*/ 	.string	"ptxas-blackwell"
        /*0030*/ 	.string	"Cuda compilation tools, release 12.9, V12.9.86"
        /*0030*/ 	.string	"Build cuda_12.9.r12.9/compiler.36037853_0"
        /*0030*/ 	.string	"-v  -suppress-debug-info  -lineinfo  -arch sm_100a "



//--------------------- .note.nv.cuver            --------------------------
	.section	.note.nv.cuver,"",@"SHT_NOTE"
	.sectionflags	@"SHF_NOTE_NV_CUVER"
        /*0018*/ 	.short	0x0001
        /*001a*/ 	.short	0x0064
        /*001c*/ 	.short	0x0001
        /*001e*/ 	.short	0x0000
        /*0020*/ 	.short	0x0001
        /*0022*/ 	.short	0x0000


//--------------------- .nv.info                  --------------------------
	.section	.nv.info,"",@"SHT_CUDA_INFO"
	.align	4


	//----- nvinfo : EIATTR_REGCOUNT
	.align		4
        /*0000*/ 	.byte	0x04, 0x2f
        /*0002*/ 	.short	(.L_5 - .L_4)
	.align		4
.L_4:
        /*0004*/ 	.word	index@(attn_fwd)
        /*0008*/ 	.word	0x000000c0


	//----- nvinfo : EIATTR_FRAME_SIZE
	.align		4
.L_5:
        /*000c*/ 	.byte	0x04, 0x11
        /*000e*/ 	.short	(.L_7 - .L_6)
	.align		4
.L_6:
        /*0010*/ 	.word	index@($__internal_2_$__cuda_sm10x_tcgen05_guardrail_trap_unallocated_columns_being_dealloced)
        /*0014*/ 	.word	0x00000000


	//----- nvinfo : EIATTR_FRAME_SIZE
	.align		4
.L_7:
        /*0018*/ 	.byte	0x04, 0x11
        /*001a*/ 	.short	(.L_9 - .L_8)
	.align		4
.L_8:
        /*001c*/ 	.word	index@($__internal_1_$__cuda_sm10x_tcgen05_guardrail_trap_phase_invalid_during_alloc)
        /*0020*/ 	.word	0x00000000


	//----- nvinfo : EIATTR_FRAME_SIZE
	.align		4
.L_9:
        /*0024*/ 	.byte	0x04, 0x11
        /*0026*/ 	.short	(.L_11 - .L_10)
	.align		4
.L_10:
        /*0028*/ 	.word	index@($__internal_0_$__cuda_sm10x_tcgen05_guardrail_trap_col_being_dealloced_not_returned_by_alloc)
        /*002c*/ 	.word	0x00000000


	//----- nvinfo : EIATTR_FRAME_SIZE
	.align		4
.L_11:
        /*0030*/ 	.byte	0x04, 0x11
        /*0032*/ 	.short	(.L_13 - .L_12)
	.align		4
.L_12:
        /*0034*/ 	.word	index@(attn_fwd)
        /*0038*/ 	.word	0x00000000


	//----- nvinfo : EIATTR_MIN_STACK_SIZE
	.align		4
.L_13:
        /*003c*/ 	.byte	0x04, 0x12
        /*003e*/ 	.short	(.L_15 - .L_14)
	.align		4
.L_14:
        /*0040*/ 	.word	index@(attn_fwd)
        /*0044*/ 	.word	0x00000000
.L_15:


//--------------------- .nv.info.attn_fwd         --------------------------
	.section	.nv.info.attn_fwd,"",@"SHT_CUDA_INFO"
	.sectionflags	@""
	.align	4


	//----- nvinfo : EIATTR_CUDA_API_VERSION
	.align		4
        /*0000*/ 	.byte	0x04, 0x37
        /*0002*/ 	.short	(.L_17 - .L_16)
.L_16:
        /*0004*/ 	.word	0x00000081


	//----- nvinfo : EIATTR_KPARAM_INFO
	.align		4
.L_17:
        /*0008*/ 	.byte	0x04, 0x17
        /*000a*/ 	.short	(.L_19 - .L_18)
.L_18:
        /*000c*/ 	.word	0x00000000
        /*0010*/ 	.short	0x0019
        /*0012*/ 	.short	0x0080
        /*0014*/ 	.byte	0x00, 0xf4, 0x21, 0x00


	//----- nvinfo : EIATTR_KPARAM_INFO
	.align		4
.L_19:
        /*0018*/ 	.byte	0x04, 0x17
        /*001a*/ 	.short	(.L_21 - .L_20)
.L_20:
        /*001c*/ 	.word	0x00000000
        /*0020*/ 	.short	0x0018
        /*0022*/ 	.short	0x0078
        /*0024*/ 	.byte	0x00, 0xf4, 0x21, 0x00


	//----- nvinfo : EIATTR_KPARAM_INFO
	.align		4
.L_21:
        /*0028*/ 	.byte	0x04, 0x17
        /*002a*/ 	.short	(.L_23 - .L_22)
.L_22:
        /*002c*/ 	.word	0x00000000
        /*0030*/ 	.short	0x0017
        /*0032*/ 	.short	0x0070
        /*0034*/ 	.byte	0x00, 0xf0, 0x11, 0x00


	//----- nvinfo : EIATTR_KPARAM_INFO
	.align		4
.L_23:
        /*0038*/ 	.byte	0x04, 0x17
        /*003a*/ 	.short	(.L_25 - .L_24)
.L_24:
        /*003c*/ 	.word	0x00000000
        /*0040*/ 	.short	0x0016
        /*0042*/ 	.short	0x006c
        /*0044*/ 	.byte	0x00, 0xf0, 0x11, 0x00


	//----- nvinfo : EIATTR_KPARAM_INFO
	.align		4
.L_25:
        /*0048*/ 	.byte	0x04, 0x17
        /*004a*/ 	.short	(.L_27 - .L_26)
.L_26:
        /*004c*/ 	.word	0x00000000
        /*0050*/ 	.short	0x0015
        /*0052*/ 	.short	0x0068
        /*0054*/ 	.byte	0x00, 0xf0, 0x11, 0x00


	//----- nvinfo : EIATTR_KPARAM_INFO
	.align		4
.L_27:
        /*0058*/ 	.byte	0x04, 0x17
        /*005a*/ 	.short	(.L_29 - .L_28)
.L_28:
        /*005c*/ 	.word	0x00000000
        /*0060*/ 	.short	0x0014
        /*0062*/ 	.short	0x0064
        /*0064*/ 	.byte	0x00, 0xf0, 0x11, 0x00


	//----- nvinfo : EIATTR_KPARAM_INFO
	.align		4
.L_29:
        /*0068*/ 	.byte	0x04, 0x17
        /*006a*/ 	.short	(.L_31 - .L_30)
.L_30:
        /*006c*/ 	.word	0x00000000
        /*0070*/ 	.short	0x0013
        /*0072*/ 	.short	0x0060
        /*0074*/ 	.byte	0x00, 0xf0, 0x11, 0x00


	//----- nvinfo : EIATTR_KPARAM_INFO
	.align		4
.L_31:
        /*0078*/ 	.byte	0x04, 0x17
        /*007a*/ 	.short	(.L_33 - .L_32)
.L_32:
        /*007c*/ 	.word	0x00000000
        /*0080*/ 	.short	0x0012
        /*0082*/ 	.short	0x005c
        /*0084*/ 	.byte	0x00, 0xf0, 0x11, 0x00


	//----- nvinfo : EIATTR_KPARAM_INFO
	.align		4
.L_33:
        /*0088*/ 	.byte	0x04, 0x17
        /*008a*/ 	.short	(.L_35 - .L_34)
.L_34:
        /*008c*/ 	.word	0x00000000
        /*0090*/ 	.short	0x0011
        /*0092*/ 	.short	0x0058
        /*0094*/ 	.byte	0x00, 0xf0, 0x11, 0x00


	//----- nvinfo : EIATTR_KPARAM_INFO
	.align		4
.L_35:
        /*0098*/ 	.byte	0x04, 0x17
        /*009a*/ 	.short	(.L_37 - .L_36)
.L_36:
        /*009c*/ 	.word	0x00000000
        /*00a0*/ 	.short	0x0010
        /*00a2*/ 	.short	0x0054
        /*00a4*/ 	.byte	0x00, 0xf0, 0x11, 0x00


	//----- nvinfo : EIATTR_KPARAM_INFO
	.align		4
.L_37:
        /*00a8*/ 	.byte	0x04, 0x17
        /*00aa*/ 	.short	(.L_39 - .L_38)
.L_38:
        /*00ac*/ 	.word	0x00000000
        /*00b0*/ 	.short	0x000f
        /*00b2*/ 	.short	0x0050
        /*00b4*/ 	.byte	0x00, 0xf0, 0x11, 0x00


	//----- nvinfo : EIATTR_KPARAM_INFO
	.align		4
.L_39:
        /*00b8*/ 	.byte	0x04, 0x17
        /*00ba*/ 	.short	(.L_41 - .L_40)
.L_40:
        /*00bc*/ 	.word	0x00000000
        /*00c0*/ 	.short	0x000e
        /*00c2*/ 	.short	0x004c
        /*00c4*/ 	.byte	0x00, 0xf0, 0x11, 0x00


	//----- nvinfo : EIATTR_KPARAM_INFO
	.align		4
.L_41:
        /*00c8*/ 	.byte	0x04, 0x17
        /*00ca*/ 	.short	(.L_43 - .L_42)
.L_42:
        /*00cc*/ 	.word	0x00000000
        /*00d0*/ 	.short	0x000d
        /*00d2*/ 	.short	0x0048
        /*00d4*/ 	.byte	0x00, 0xf0, 0x11, 0x00


	//----- nvinfo : EIATTR_KPARAM_INFO
	.align		4
.L_43:
        /*00d8*/ 	.byte	0x04, 0x17
        /*00da*/ 	.short	(.L_45 - .L_44)
.L_44:
        /*00dc*/ 	.word	0x00000000
        /*00e0*/ 	.short	0x000c
        /*00e2*/ 	.short	0x0044
        /*00e4*/ 	.byte	0x00, 0xf0, 0x11, 0x00


	//----- nvinfo : EIATTR_KPARAM_INFO
	.align		4
.L_45:
        /*00e8*/ 	.byte	0x04, 0x17
        /*00ea*/ 	.short	(.L_47 - .L_46)
.L_46:
        /*00ec*/ 	.word	0x00000000
        /*00f0*/ 	.short	0x000b
        /*00f2*/ 	.short	0x0040
        /*00f4*/ 	.byte	0x00, 0xf0, 0x11, 0x00


	//----- nvinfo : EIATTR_KPARAM_INFO
	.align		4
.L_47:
        /*00f8*/ 	.byte	0x04, 0x17
        /*00fa*/ 	.short	(.L_49 - .L_48)
.L_48:
        /*00fc*/ 	.word	0x00000000
        /*0100*/ 	.short	0x000a
        /*0102*/ 	.short	0x003c
        /*0104*/ 	.byte	0x00, 0xf0, 0x11, 0x00


	//----- nvinfo : EIATTR_KPARAM_INFO
	.align		4
.L_49:
        /*0108*/ 	.byte	0x04, 0x17
        /*010a*/ 	.short	(.L_51 - .L_50)
.L_50:
        /*010c*/ 	.word	0x00000000
        /*0110*/ 	.short	0x0009
        /*0112*/ 	.short	0x0038
        /*0114*/ 	.byte	0x00, 0xf0, 0x11, 0x00


	//----- nvinfo : EIATTR_KPARAM_INFO
	.align		4
.L_51:
        /*0118*/ 	.byte	0x04, 0x17
        /*011a*/ 	.short	(.L_53 - .L_52)
.L_52:
        /*011c*/ 	.word	0x00000000
        /*0120*/ 	.short	0x0008
        /*0122*/ 	.short	0x0034
        /*0124*/ 	.byte	0x00, 0xf0, 0x11, 0x00


	//----- nvinfo : EIATTR_KPARAM_INFO
	.align		4
.L_53:
        /*0128*/ 	.byte	0x04, 0x17
        /*012a*/ 	.short	(.L_55 - .L_54)
.L_54:
        /*012c*/ 	.word	0x00000000
        /*0130*/ 	.short	0x0007
        /*0132*/ 	.short	0x0030
        /*0134*/ 	.byte	0x00, 0xf0, 0x11, 0x00


	//----- nvinfo : EIATTR_KPARAM_INFO
	.align		4
.L_55:
        /*0138*/ 	.byte	0x04, 0x17
        /*013a*/ 	.short	(.L_57 - .L_56)
.L_56:
        /*013c*/ 	.word	0x00000000
        /*0140*/ 	.short	0x0006
        /*0142*/ 	.short	0x002c
        /*0144*/ 	.byte	0x00, 0xf0, 0x11, 0x00


	//----- nvinfo : EIATTR_KPARAM_INFO
	.align		4
.L_57:
        /*0148*/ 	.byte	0x04, 0x17
        /*014a*/ 	.short	(.L_59 - .L_58)
.L_58:
        /*014c*/ 	.word	0x00000000
        /*0150*/ 	.short	0x0005
        /*0152*/ 	.short	0x0028
        /*0154*/ 	.byte	0x00, 0xf0, 0x11, 0x00


	//----- nvinfo : EIATTR_KPARAM_INFO
	.align		4
.L_59:
        /*0158*/ 	.byte	0x04, 0x17
        /*015a*/ 	.short	(.L_61 - .L_60)
.L_60:
        /*015c*/ 	.word	0x00000000
        /*0160*/ 	.short	0x0004
        /*0162*/ 	.short	0x0020
        /*0164*/ 	.byte	0x00, 0xf4, 0x21, 0x00


	//----- nvinfo : EIATTR_KPARAM_INFO
	.align		4
.L_61:
        /*0168*/ 	.byte	0x04, 0x17
        /*016a*/ 	.short	(.L_63 - .L_62)
.L_62:
        /*016c*/ 	.word	0x00000000
        /*0170*/ 	.short	0x0003
        /*0172*/ 	.short	0x0018
        /*0174*/ 	.byte	0x00, 0xf4, 0x21, 0x00


	//----- nvinfo : EIATTR_KPARAM_INFO
	.align		4
.L_63:
        /*0178*/ 	.byte	0x04, 0x17
        /*017a*/ 	.short	(.L_65 - .L_64)
.L_64:
        /*017c*/ 	.word	0x00000000
        /*0180*/ 	.short	0x0002
        /*0182*/ 	.short	0x0010
        /*0184*/ 	.byte	0x00, 0xf4, 0x21, 0x00


	//----- nvinfo : EIATTR_KPARAM_INFO
	.align		4
.L_65:
        /*0188*/ 	.byte	0x04, 0x17
        /*018a*/ 	.short	(.L_67 - .L_66)
.L_66:
        /*018c*/ 	.word	0x00000000
        /*0190*/ 	.short	0x0001
        /*0192*/ 	.short	0x0008
        /*0194*/ 	.byte	0x00, 0xf4, 0x21, 0x00


	//----- nvinfo : EIATTR_KPARAM_INFO
	.align		4
.L_67:
        /*0198*/ 	.byte	0x04, 0x17
        /*019a*/ 	.short	(.L_69 - .L_68)
.L_68:
        /*019c*/ 	.word	0x00000000
        /*01a0*/ 	.short	0x0000
        /*01a2*/ 	.short	0x0000
        /*01a4*/ 	.byte	0x00, 0xf4, 0x21, 0x00


	//----- nvinfo : EIATTR_AT_ENTRY_FRAGMENTS
	.align		4
.L_69:
        /*01a8*/ 	.byte	0x04, 0x4f
        /*01aa*/ 	.short	(.L_71 - .L_70)


	//   ....[0]....
.L_70:
        /*01ac*/ 	.word	0x00000004


	//----- nvinfo : EIATTR_RESERVED_SMEM_USED
	.align		4
.L_71:
        /*01b0*/ 	.byte	0x01, 0x41
	.zero		2


	//----- nvinfo : EIATTR_SPARSE_MMA_MASK
	.align		4
        /*01b4*/ 	.byte	0x03, 0x50
        /*01b6*/ 	.short	0x0000


	//----- nvinfo : EIATTR_TCGEN05_1CTA_USED
	.align		4
        /*01b8*/ 	.byte	0x01, 0x51
	.zero		2


	//----- nvinfo : EIATTR_MAXREG_COUNT
	.align		4
        /*01bc*/ 	.byte	0x03, 0x1b
        /*01be*/ 	.short	0x00ff


	//----- nvinfo : EIATTR_NUM_BARRIERS
	.align		4
        /*01c0*/ 	.byte	0x02, 0x4c
        /*01c2*/ 	.byte	0x01
	.zero		1


	//----- nvinfo : EIATTR_INT_WARP_WIDE_INSTR_OFFSETS
	.align		4
        /*01c4*/ 	.byte	0x04, 0x31
        /*01c6*/ 	.short	(.L_73 - .L_72)


	//   ....[0]....
.L_72:
        /*01c8*/ 	.word	0x00001880


	//   ....[1]....
        /*01cc*/ 	.word	0x000018a0


	//   ....[2]....
        /*01d0*/ 	.word	0x00001e70


	//   ....[3]....
        /*01d4*/ 	.word	0x00001f90


	//   ....[4]....
        /*01d8*/ 	.word	0x00003de0


	//   ....[5]....
        /*01dc*/ 	.word	0x00007e90


	//   ....[6]....
        /*01e0*/ 	.word	0x00007ee0


	//----- nvinfo : EIATTR_COOP_GROUP_MASK_REGIDS
	.align		4
.L_73:
        /*01e4*/ 	.byte	0x04, 0x29
        /*01e6*/ 	.short	(.L_75 - .L_74)


	//   ....[0]....
.L_74:
        /*01e8*/ 	.word	0xffffffff


	//   ....[1]....
        /*01ec*/ 	.word	0xffffffff


	//   ....[2]....
        /*01f0*/ 	.word	0xffffffff


	//   ....[3]....
        /*01f4*/ 	.word	0xffffffff


	//----- nvinfo : EIATTR_COOP_GROUP_INSTR_OFFSETS
	.align		4
.L_75:
        /*01f8*/ 	.byte	0x04, 0x28
        /*01fa*/ 	.short	(.L_77 - .L_76)


	//   ....[0]....
.L_76:
        /*01fc*/ 	.word	0x00000050


	//   ....[1]....
        /*0200*/ 	.word	0x00000310


	//   ....[2]....
        /*0204*/ 	.word	0x00007d20


	//   ....[3]....
        /*0208*/ 	.word	0x00007f90


	//----- nvinfo : EIATTR_VRC_CTA_INIT_COUNT
	.align		4
.L_77:
        /*020c*/ 	.byte	0x02, 0x4a
        /*020e*/ 	.byte	0x80
	.zero		1


	//----- nvinfo : EIATTR_MBARRIER_INSTR_OFFSETS
	.align		4
        /*0210*/ 	.byte	0x04, 0x39
        /*0212*/ 	.short	(.L_79 - .L_78)


	//   ....[0]....
.L_78:
        /*0214*/ 	.word	0x00001d70
        /*0218*/ 	.word	0x000000ff
        /*021c*/ 	.word	0x00000000
        /*0220*/ 	.short	0x0100
        /*0222*/ 	.byte	0x0e
	.zero		1


	//   ....[1]....
        /*0224*/ 	.word	0x00001f70
        /*0228*/ 	.word	0x000000ff
        /*022c*/ 	.word	0x00007808
        /*0230*/ 	.short	0x0100
        /*0232*/ 	.byte	0x0b
	.zero		1


	//   ....[2]....
        /*0234*/ 	.word	0x00002140
        /*0238*/ 	.word	0x000000ff
        /*023c*/ 	.word	0x00006800
        /*0240*/ 	.short	0x0100
        /*0242*/ 	.byte	0x0b
	.zero		1


	//   ....[3]....
        /*0244*/ 	.word	0x000023d0
        /*0248*/ 	.word	0x000000ff
        /*024c*/ 	.word	0x00006800
        /*0250*/ 	.short	0x010a
        /*0252*/ 	.byte	0x0b
	.zero		1


	//   ....[4]....
        /*0254*/ 	.word	0x00002500
        /*0258*/ 	.word	0x000000ff
        /*025c*/ 	.word	0x00006800
        /*0260*/ 	.short	0x0108
        /*0262*/ 	.byte	0x0b
	.zero		1


	//   ....[5]....
        /*0264*/ 	.word	0x00003ea0
        /*0268*/ 	.word	0x000000ff
        /*026c*/ 	.word	0x00007810
        /*0270*/ 	.short	0x0100
        /*0272*/ 	.byte	0x0b
	.zero		1


	//   ....[6]....
        /*0274*/ 	.word	0x00004010
        /*0278*/ 	.word	0x000000ff
        /*027c*/ 	.word	0x00007810
        /*0280*/ 	.short	0x010a
        /*0282*/ 	.byte	0x0b
	.zero		1


	//   ....[7]....
        /*0284*/ 	.word	0x000040a0
        /*0288*/ 	.word	0x000000ff
        /*028c*/ 	.word	0x00007810
        /*0290*/ 	.short	0x0108
        /*0292*/ 	.byte	0x0b
	.zero		1


	//   ....[8]....
        /*0294*/ 	.word	0x000040c0
        /*0298*/ 	.word	0x000000ff
        /*029c*/ 	.word	0x00000000
        /*02a0*/ 	.short	0x010a
        /*02a2*/ 	.byte	0x0e
	.zero		1


	//   ....[9]....
        /*02a4*/ 	.word	0x000055e0
        /*02a8*/ 	.word	0x000000ff
        /*02ac*/ 	.word	0x00000000
        /*02b0*/ 	.short	0x010a
        /*02b2*/ 	.byte	0x0e
	.zero		1


	//   ....[10]....
        /*02b4*/ 	.word	0x00005720
        /*02b8*/ 	.word	0x000000ff
        /*02bc*/ 	.word	0x00007800
        /*02c0*/ 	.short	0x0108
        /*02c2*/ 	.byte	0x0b
	.zero		1


	//   ....[11]....
        /*02c4*/ 	.word	0x00005890
        /*02c8*/ 	.word	0x000000ff
        /*02cc*/ 	.word	0x00007808
        /*02d0*/ 	.short	0x0108
        /*02d2*/ 	.byte	0x0b
	.zero		1


	//   ....[12]....
        /*02d4*/ 	.word	0x00007fb0
        /*02d8*/ 	.word	0x000000ff
        /*02dc*/ 	.word	0x00006800
        /*02e0*/ 	.short	0x010a
        /*02e2*/ 	.byte	0x0b
	.zero		1


	//   ....[13]....
        /*02e4*/ 	.word	0x00007fe0
        /*02e8*/ 	.word	0x000000ff
        /*02ec*/ 	.word	0x00007810
        /*02f0*/ 	.short	0x010a
        /*02f2*/ 	.byte	0x0b
	.zero		1


	//   ....[14]....
        /*02f4*/ 	.word	0x00008010
        /*02f8*/ 	.word	0x000000ff
        /*02fc*/ 	.word	0x00000000
        /*0300*/ 	.short	0x010a
        /*0302*/ 	.byte	0x0e
	.zero		1


	//   ....[15]....
        /*0304*/ 	.word	0x00008040
        /*0308*/ 	.word	0x000000ff
        /*030c*/ 	.word	0x00000000
        /*0310*/ 	.short	0x010a
        /*0312*/ 	.byte	0x0e
	.zero		1


	//----- nvinfo : EIATTR_NUM_MBARRIERS
	.align		4
.L_79:
        /*0314*/ 	.byte	0x03, 0x38
        /*0316*/ 	.short	0xffff


	//----- nvinfo : EIATTR_EXIT_INSTR_OFFSETS
	.align		4
        /*0318*/ 	.byte	0x04, 0x1c
        /*031a*/ 	.short	(.L_81 - .L_80)


	//   ....[0]....
.L_80:
        /*031c*/ 	.word	0x00007fa0


	//----- nvinfo : EIATTR_REQNTID
	.align		4
.L_81:
        /*0320*/ 	.byte	0x04, 0x10
        /*0322*/ 	.short	(.L_83 - .L_82)
.L_82:
        /*0324*/ 	.word	0x00000100
        /*0328*/ 	.word	0x00000001
        /*032c*/ 	.word	0x00000001


	//----- nvinfo : EIATTR_CRS_STACK_SIZE
	.align		4
.L_83:
        /*0330*/ 	.byte	0x04, 0x1e
        /*0332*/ 	.short	(.L_85 - .L_84)
.L_84:
        /*0334*/ 	.word	0x00000000


	//----- nvinfo : EIATTR_CBANK_PARAM_SIZE
	.align		4
.L_85:
        /*0338*/ 	.byte	0x03, 0x19
        /*033a*/ 	.short	0x0088


	//----- nvinfo : EIATTR_PARAM_CBANK
	.align		4
        /*033c*/ 	.byte	0x04, 0x0a
        /*033e*/ 	.short	(.L_87 - .L_86)
	.align		4
.L_86:
        /*0340*/ 	.word	index@(.nv.constant0.attn_fwd)
        /*0344*/ 	.short	0x0380
        /*0346*/ 	.short	0x0088


	//----- nvinfo : EIATTR_SW_WAR
	.align		4
.L_87:
        /*0348*/ 	.byte	0x04, 0x36
        /*034a*/ 	.short	(.L_89 - .L_88)
.L_88:
        /*034c*/ 	.word	0x00000008
.L_89:


//--------------------- .nv.compat                --------------------------
	.section	.nv.compat,"",@"SHT_CUDA_COMPAT_INFO"
	.align	4
        /*0000*/ 	.byte	0x02, 0x02, 0x02, 0x00, 0x02, 0x05, 0x05, 0x00, 0x02, 0x03, 0x00, 0x00, 0x02, 0x06, 0x01, 0x00


//--------------------- .nv.callgraph             --------------------------
	.section	.nv.callgraph,"",@"SHT_CUDA_CALLGRAPH"
	.align	4
	.sectionentsize	8
	.align		4
        /*0000*/ 	.word	0x00000000
	.align		4
        /*0004*/ 	.word	0xffffffff
	.align		4
        /*0008*/ 	.word	0x00000000
	.align		4
        /*000c*/ 	.word	0xfffffffe
	.align		4
        /*0010*/ 	.word	0x00000000
	.align		4
        /*0014*/ 	.word	0xfffffffd
	.align		4
        /*0018*/ 	.word	0x00000000
	.align		4
        /*001c*/ 	.word	0xfffffffc


//--------------------- .nv.constant4             --------------------------
	.section	.nv.constant4,"a",@progbits
	.align	8
	.align		8
.nv.constant4:
        /*0000*/ 	.dword	_$_str


//--------------------- .text.attn_fwd            --------------------------
	.section	.text.attn_fwd,"ax",@progbits
	.align	128
        .global         attn_fwd
        .type           attn_fwd,@function
        .size           attn_fwd,(.L_x_27 - attn_fwd)
        .other          attn_fwd,@"STO_CUDA_ENTRY STV_DEFAULT"
attn_fwd:
.text.attn_fwd:
[----:B------:R-:W0:Y:S01]  /*0000*/  LDC R1, c[0x0][0x37c] ;  /* 0x0000df00ff017b82 */ /* 0x000e220000000800 */
[----:B------:R-:W1:Y:S02]  /*0010*/  S2R R36, SR_TID.X ;  /* 0x0000000000247919 */ /* 0x000e640000002100 */
[----:B-1----:R-:W-:-:S13]  /*0020*/  ISETP.GE.U32.AND P0, PT, R36, 0x20, PT ;  /* 0x000000202400780c */ /* 0x002fda0003f06070 */
[----:B------:R-:W-:Y:S05]  /*0030*/  @P0 BRA `(.L_x_0) ;  /* 0x0000000000b80947 */ /* 0x000fea0003800000 */
[----:B------:R-:W1:Y:S01]  /*0040*/  S2UR UR6, SR_CgaCtaId ;  /* 0x00000000000679c3 */ /* 0x000e620000008800 */
[----:B------:R-:W-:Y:S01]  /*0050*/  NOP ;  /* 0x0000000000007918 */ /* 0x000fe20000000000 */
[----:B------:R-:W-:Y:S02]  /*0060*/  UMOV UR4, 0x40 ;  /* 0x0000004000047882 */ /* 0x000fe40000000000 */
[----:B-1----:R-:W-:-:S09]  /*0070*/  ULEA UR4, UR6, UR4, 0x18 ;  /* 0x0000000406047291 */ /* 0x002fd2000f8ec0ff */
[----:B------:R-:W1:Y:S01]  /*0080*/  LDS.U8 R0, [UR4] ;  /* 0x00000004ff007984 */ /* 0x000e620008000000 */
[----:B------:R-:W-:Y:S02]  /*0090*/  UMOV UR4, 0x400 ;  /* 0x0000040000047882 */ /* 0x000fe40000000000 */
[----:B------:R-:W-:Y:S01]  /*00a0*/  ULEA UR4, UR6, UR4, 0x18 ;  /* 0x0000000406047291 */ /* 0x000fe2000f8ec0ff */
[----:B-1----:R-:W-:-:S13]  /*00b0*/  ISETP.NE.AND P1, PT, R0, RZ, PT ;  /* 0x000000ff0000720c */ /* 0x002fda0003f25270 */
[----:B------:R-:W-:Y:S05]  /*00c0*/  @P1 BRA `(.L_x_1) ;  /* 0x00000000007c1947 */ /* 0x000fea0003800000 */
[----:B------:R-:W-:-:S13]  /*00d0*/  ELECT P1, URZ, PT ;  /* 0x0000000000ff782f */ /* 0x000fda0003820000 */
[----:B------:R-:W-:Y:S05]  /*00e0*/  @!P1 BRA `(.L_x_2) ;  /* 0x0000000000849947 */ /* 0x000fea0003800000 */
[----:B------:R-:W-:Y:S01]  /*00f0*/  UMOV UR5, 0x8 ;  /* 0x0000000800057882 */ /* 0x000fe20000000000 */
[----:B------:R-:W-:Y:S01]  /*0100*/  HFMA2 R4, -RZ, RZ, 0, 5.9604644775390625e-08 ;  /* 0x00000001ff047431 */ /* 0x000fe200000001ff */
[----:B------:R-:W-:-:S03]  /*0110*/  MOV R5, 0xff ;  /* 0x000000ff00057802 */ /* 0x000fc60000000f00 */
[----:B------:R-:W-:Y:S04]  /*0120*/  DEPBAR.LE SB1, 0x36 ;  /* 0x00009d800000791a */ /* 0x000fe80000000000 */
[----:B------:R-:W1:Y:S02]  /*0130*/  UTCATOMSWS.FIND_AND_SET.ALIGN UP0, UR5, UR5 ;  /* 0x00000005000575e3 */ /* 0x000e640008000800 */
[----:B-1----:R-:W-:-:S04]  /*0140*/  PLOP3.LUT P1, PT, PT, PT, UP0, 0x80, 0x8 ;  /* 0x000000000008781c */ /* 0x002fc80003f2f008 */
[----:B------:R-:W-:-:S04]  /*0150*/  SEL R0, RZ, 0xffffffff, !P1 ;  /* 0xffffffffff007807 */ /* 0x000fc80004800000 */
[----:B------:R-:W-:Y:S02]  /*0160*/  ISETP.NE.AND P1, PT, R0, RZ, PT ;  /* 0x000000ff0000720c */ /* 0x000fe40003f25270 */
[----:B------:R-:W-:-:S11]  /*0170*/  MOV R0, UR5 ;  /* 0x0000000500007c02 */ /* 0x000fd60008000f00 */
[----:B------:R-:W-:Y:S05]  /*0180*/  @P1 BRA `(.L_x_3) ;  /* 0x0000000000241947 */ /* 0x000fea0003800000 */
.L_x_4:
[----:B------:R-:W-:Y:S05]  /*0190*/  NANOSLEEP 0x64 ;  /* 0x000000640000795d */ /* 0x000fea0003800000 */
[----:B------:R-:W-:-:S05]  /*01a0*/  UMOV UR5, 0x8 ;  /* 0x0000000800057882 */ /* 0x000fca0000000000 */
[----:B------:R-:W-:Y:S04]  /*01b0*/  DEPBAR.LE SB1, 0x36 ;  /* 0x00009d800000791a */ /* 0x000fe80000000000 */
[----:B------:R-:W1:Y:S02]  /*01c0*/  UTCATOMSWS.FIND_AND_SET.ALIGN UP0, UR5, UR5 ;  /* 0x00000005000575e3 */ /* 0x000e640008000800 */
[----:B-1----:R-:W-:-:S04]  /*01d0*/  PLOP3.LUT P1, PT, PT, PT, UP0, 0x80, 0x8 ;  /* 0x000000000008781c */ /* 0x002fc80003f2f008 */
[----:B------:R-:W-:-:S04]  /*01e0*/  SEL R0, RZ, 0xffffffff, !P1 ;  /* 0xffffffffff007807 */ /* 0x000fc80004800000 */
[----:B------:R-:W-:Y:S02]  /*01f0*/  ISETP.NE.AND P1, PT, R0, RZ, PT ;  /* 0x000000ff0000720c */ /* 0x000fe40003f25270 */
[----:B------:R-:W-:-:S11]  /*0200*/  MOV R0, UR5 ;  /* 0x0000000500007c02 */ /* 0x000fd60008000f00 */
[----:B------:R-:W-:Y:S05]  /*0210*/  @!P1 BRA `(.L_x_4) ;  /* 0xfffffffc00dc9947 */ /* 0x000fea000383ffff */
.L_x_3:
[----:B------:R-:W-:Y:S01]  /*0220*/  IADD3 R3, PT, PT, R0, 0x10, RZ ;  /* 0x0000001000037810 */ /* 0x000fe20007ffe0ff */
[----:B------:R-:W-:Y:S01]  /*0230*/  UMOV UR5, 0x50 ;  /* 0x0000005000057882 */ /* 0x000fe20000000000 */
[----:B------:R-:W-:Y:S01]  /*0240*/  SHF.L.U32 R2, R5, R0, RZ ;  /* 0x0000000005027219 */ /* 0x000fe200000006ff */
[----:B------:R-:W-:Y:S01]  /*0250*/  ULEA UR5, UR6, UR5, 0x18 ;  /* 0x0000000506057291 */ /* 0x000fe2000f8ec0ff */
[----:B------:R-:W-:Y:S02]  /*0260*/  SHF.L.U32 R3, R4, R3, RZ ;  /* 0x0000000304037219 */ /* 0x000fe400000006ff */
[----:B------:R-:W-:Y:S02]  /*0270*/  SHF.L.U32 R0, R0, 0x5, RZ ;  /* 0x0000000500007819 */ /* 0x000fe400000006ff */
[----:B------:R-:W-:-:S05]  /*0280*/  LOP3.LUT R2, R3, R2, RZ, 0xfc, !PT ;  /* 0x0000000203027212 */ /* 0x000fca00078efcff */
[----:B------:R1:W-:Y:S04]  /*0290*/  ATOMS.OR RZ, [UR5], R2 ;  /* 0x00000002ffff798c */ /* 0x0003e8000b000005 */
[----:B------:R1:W-:Y:S01]  /*02a0*/  STS [UR4], R0 ;  /* 0x00000000ff007988 */ /* 0x0003e20008000804 */
[----:B------:R-:W-:Y:S05]  /*02b0*/  BRA `(.L_x_2) ;  /* 0x0000000000107947 */ /* 0x000fea0003800000 */
.L_x_1:
[----:B------:R-:W-:Y:S02]  /*02c0*/  MOV R0, 0xffffffff ;  /* 0xffffffff00007802 */ /* 0x000fe40000000f00 */
[----:B------:R-:W-:-:S03]  /*02d0*/  MOV R2, 0x300 ;  /* 0x0000030000027802 */ /* 0x000fc60000000f00 */
[----:B------:R1:W-:Y:S04]  /*02e0*/  STS [UR4], R0 ;  /* 0x00000000ff007988 */ /* 0x0003e80008000804 */
[----:B01----:R-:W-:Y:S05]  /*02f0*/  CALL.REL.NOINC `($__internal_1_$__cuda_sm10x_tcgen05_guardrail_trap_phase_invalid_during_alloc) ;  /* 0x0000007c00687944 */ /* 0x003fea0003c00000 */
.L_x_2:
[----:B------:R-:W-:Y:S05]  /*0300*/  WARPSYNC.ALL ;  /* 0x0000000000007948 */ /* 0x000fea0003800000 */
[----:B------:R-:W-:Y:S01]  /*0310*/  NOP ;  /* 0x0000000000007918 */ /* 0x000fe20000000000 */
.L_x_0:
[----:B------:R-:W2:Y:S01]  /*0320*/  S2R R3, SR_CTAID.X ;  /* 0x0000000000037919 */ /* 0x000ea20000002500 */
[----:B------:R-:W3:Y:S01]  /*0330*/  S2UR UR10, SR_CTAID.Y ;  /* 0x00000000000a79c3 */ /* 0x000ee20000002600 */
[----:B------:R-:W3:Y:S01]  /*0340*/  LDCU.64 UR4, c[0x0][0x3b0] ;  /* 0x00007600ff0477ac */ /* 0x000ee20008000a00 */
[----:B-1----:R-:W-:Y:S01]  /*0350*/  LOP3.LUT R0, R36, 0xff, RZ, 0xc0, !PT ;  /* 0x000000ff24007812 */ /* 0x002fe200078ec0ff */
[----:B------:R-:W-:Y:S01]  /*0360*/  UMOV UR11, 0x400 ;  /* 0x00000400000b7882 */ /* 0x000fe20000000000 */
[----:B------:R-:W1:Y:S04]  /*0370*/  LDCU.64 UR30, c[0x0][0x358] ;  /* 0x00006b00ff1e77ac */ /* 0x000e680008000a00 */
[----:B------:R-:W4:Y:S08]  /*0380*/  LDC.64 R4, c[0x0][0x380] ;  /* 0x0000e000ff047b82 */ /* 0x000f300000000a00 */
[----:B------:R-:W0:Y:S01]  /*0390*/  LDC R19, c[0x0][0x3b8] ;  /* 0x0000ee00ff137b82 */ /* 0x000e220000000800 */
[----:B---3--:R-:W-:-:S07]  /*03a0*/  UIMAD UR4, UR10, UR4, URZ ;  /* 0x000000040a0472a4 */ /* 0x008fce000f8e02ff */
[----:B------:R-:W3:Y:S01]  /*03b0*/  S2UR UR6, SR_CgaCtaId ;  /* 0x00000000000679c3 */ /* 0x000ee20000008800 */
[----:B--2---:R-:W-:-:S05]  /*03c0*/  LEA R0, R3, R0, 0x8 ;  /* 0x0000000003007211 */ /* 0x004fca00078e40ff */
[----:B------:R-:W-:Y:S01]  /*03d0*/  IMAD R3, R0, UR5, RZ ;  /* 0x0000000500037c24 */ /* 0x000fe2000f8e02ff */
[----:B------:R-:W-:Y:S01]  /*03e0*/  USHF.R.S32.HI UR5, URZ, 0x1f, UR4 ;  /* 0x0000001fff057899 */ /* 0x000fe20008011404 */
[----:B0-----:R-:W-:-:S03]  /*03f0*/  SHF.L.U32 R7, R19, 0x4, RZ ;  /* 0x0000000413077819 */ /* 0x001fc600000006ff */
[----:B----4-:R-:W-:Y:S02]  /*0400*/  IADD3 R2, P1, P2, R3, UR4, R4 ;  /* 0x0000000403027c10 */ /* 0x010fe4000fa3e004 */
[C---:B------:R-:W-:Y:S01]  /*0410*/  LEA R31, R19.reuse, -R19, 0x3 ;  /* 0x80000013131f7211 */ /* 0x040fe200078e18ff */
[C---:B------:R-:W-:Y:S01]  /*0420*/  IMAD R9, R19.reuse, 0x18, RZ ;  /* 0x0000001813097824 */ /* 0x040fe200078e02ff */
[----:B------:R-:W-:Y:S01]  /*0430*/  SHF.R.S32.HI R4, RZ, 0x1f, R3 ;  /* 0x0000001fff047819 */ /* 0x000fe20000011403 */
[C---:B------:R-:W-:Y:S01]  /*0440*/  IMAD R13, R19.reuse, 0x28, RZ ;  /* 0x00000028130d7824 */ /* 0x040fe200078e02ff */
[C---:B------:R-:W-:Y:S01]  /*0450*/  SHF.L.U32 R11, R19.reuse, 0x5, RZ ;  /* 0x00000005130b7819 */ /* 0x040fe200000006ff */
[----:B------:R-:W-:Y:S01]  /*0460*/  IMAD R15, R19, 0x30, RZ ;  /* 0x00000030130f7824 */ /* 0x000fe200078e02ff */
[----:B------:R-:W-:Y:S01]  /*0470*/  IADD3.X R3, PT, PT, R4, UR5, R5, P1, P2 ;  /* 0x0000000504037c10 */ /* 0x000fe20008fe4405 */
[----:B------:R-:W-:Y:S01]  /*0480*/  BAR.SYNC.DEFER_BLOCKING 0x0 ;  /* 0x0000000000007b1d */ /* 0x000fe20000010000 */
[----:B------:R-:W-:Y:S01]  /*0490*/  IADD3 R6, P2, PT, R7, R2, RZ ;  /* 0x0000000207067210 */ /* 0x000fe20007f5e0ff */
[C---:B------:R-:W-:Y:S01]  /*04a0*/  IMAD R17, R19.reuse, 0x38, RZ ;  /* 0x0000003813117824 */ /* 0x040fe200078e02ff */
[C---:B------:R-:W-:Y:S01]  /*04b0*/  SHF.L.U32 R5, R19.reuse, 0x3, RZ ;  /* 0x0000000313057819 */ /* 0x040fe200000006ff */
[----:B------:R-:W-:Y:S01]  /*04c0*/  IMAD R29, R19, 0x6, RZ ;  /* 0x00000006131d7824 */ /* 0x000fe200078e02ff */
[----:B------:R-:W-:Y:S01]  /*04d0*/  LEA.HI.X.SX32 R7, R7, R3, 0x1, P2 ;  /* 0x0000000307077211 */ /* 0x000fe200010f0eff */
[C---:B------:R-:W-:Y:S01]  /*04e0*/  IMAD R35, R19.reuse, 0xa, RZ ;  /* 0x0000000a13237824 */ /* 0x040fe200078e02ff */
[-C--:B------:R-:W-:Y:S01]  /*04f0*/  IADD3 R18, P2, PT, R2, R19.reuse, RZ ;  /* 0x0000001302127210 */ /* 0x080fe20007f5e0ff */
[C---:B------:R-:W-:Y:S01]  /*0500*/  IMAD R39, R19.reuse, 0xb, RZ ;  /* 0x0000000b13277824 */ /* 0x040fe200078e02ff */
[C---:B------:R-:W-:Y:S01]  /*0510*/  SHF.L.U32 R21, R19.reuse, 0x1, RZ ;  /* 0x0000000113157819 */ /* 0x040fe200000006ff */
[C---:B------:R-:W-:Y:S01]  /*0520*/  IMAD R41, R19.reuse, 0xc, RZ ;  /* 0x0000000c13297824 */ /* 0x040fe200078e02ff */
[CC--:B------:R-:W-:Y:S01]  /*0530*/  LEA R23, R19.reuse, R19.reuse, 0x1 ;  /* 0x0000001313177211 */ /* 0x0c0fe200078e08ff */
[C---:B------:R-:W-:Y:S01]  /*0540*/  IMAD R43, R19.reuse, 0xd, RZ ;  /* 0x0000000d132b7824 */ /* 0x040fe200078e02ff */
[C---:B------:R-:W-:Y:S01]  /*0550*/  SHF.L.U32 R25, R19.reuse, 0x2, RZ ;  /* 0x0000000213197819 */ /* 0x040fe200000006ff */
[C---:B------:R-:W-:Y:S01]  /*0560*/  IMAD R45, R19.reuse, 0xe, RZ ;  /* 0x0000000e132d7824 */ /* 0x040fe200078e02ff */
[CC--:B------:R-:W-:Y:S01]  /*0570*/  LEA R27, R19.reuse, R19.reuse, 0x2 ;  /* 0x00000013131b7211 */ /* 0x0c0fe200078e10ff */
[C---:B------:R-:W-:Y:S01]  /*0580*/  IMAD R51, R19.reuse, 0x12, RZ ;  /* 0x0000001213337824 */ /* 0x040fe200078e02ff */
[CC--:B------:R-:W-:Y:S01]  /*0590*/  LEA R33, R19.reuse, R19.reuse, 0x3 ;  /* 0x0000001313217211 */ /* 0x0c0fe200078e18ff */
[C---:B------:R-:W-:Y:S01]  /*05a0*/  IMAD R53, R19.reuse, 0x13, RZ ;  /* 0x0000001313357824 */ /* 0x040fe200078e02ff */
[CC--:B------:R-:W-:Y:S01]  /*05b0*/  LEA R47, R19.reuse, -R19.reuse, 0x4 ;  /* 0x80000013132f7211 */ /* 0x0c0fe200078e20ff */
[C---:B------:R-:W-:Y:S01]  /*05c0*/  IMAD R55, R19.reuse, 0x14, RZ ;  /* 0x0000001413377824 */ /* 0x040fe200078e02ff */
[CC--:B------:R-:W-:Y:S01]  /*05d0*/  LEA R49, R19.reuse, R19.reuse, 0x4 ;  /* 0x0000001313317211 */ /* 0x0c0fe200078e20ff */
[C---:B------:R-:W-:Y:S01]  /*05e0*/  IMAD R57, R19.reuse, 0x15, RZ ;  /* 0x0000001513397824 */ /* 0x040fe200078e02ff */
[CC--:B------:R-:W-:Y:S01]  /*05f0*/  LEA R75, R19.reuse, -R19.reuse, 0x5 ;  /* 0x80000013134b7211 */ /* 0x0c0fe200078e28ff */
[C---:B------:R-:W-:Y:S01]  /*0600*/  IMAD R59, R19.reuse, 0x16, RZ ;  /* 0x00000016133b7824 */ /* 0x040fe200078e02ff */
[CC--:B------:R-:W-:Y:S01]  /*0610*/  LEA R77, R19.reuse, R19.reuse, 0x5 ;  /* 0x00000013134d7211 */ /* 0x0c0fe200078e28ff */
[C---:B------:R-:W-:Y:S01]  /*0620*/  IMAD R61, R19.reuse, 0x17, RZ ;  /* 0x00000017133d7824 */ /* 0x040fe200078e02ff */
[C---:B------:R-:W-:Y:S01]  /*0630*/  LEA R131, R19.reuse, -R19, 0x6 ;  /* 0x8000001313837211 */ /* 0x040fe200078e30ff */
[----:B------:R-:W-:-:S02]  /*0640*/  IMAD R63, R19, 0x19, RZ ;  /* 0x00000019133f7824 */ /* 0x000fc400078e02ff */
[C---:B------:R-:W-:Y:S02]  /*0650*/  IMAD R65, R19.reuse, 0x1a, RZ ;  /* 0x0000001a13417824 */ /* 0x040fe400078e02ff */
[C---:B------:R-:W-:Y:S02]  /*0660*/  IMAD R67, R19.reuse, 0x1b, RZ ;  /* 0x0000001b13437824 */ /* 0x040fe400078e02ff */
[C---:B------:R-:W-:Y:S02]  /*0670*/  IMAD R69, R19.reuse, 0x1c, RZ ;  /* 0x0000001c13457824 */ /* 0x040fe400078e02ff */
[C---:B------:R-:W-:Y:S02]  /*0680*/  IMAD R71, R19.reuse, 0x1d, RZ ;  /* 0x0000001d13477824 */ /* 0x040fe400078e02ff */
[C---:B------:R-:W-:Y:S02]  /*0690*/  IMAD R73, R19.reuse, 0x1e, RZ ;  /* 0x0000001e13497824 */ /* 0x040fe400078e02ff */
        /* <DEDUP_REMOVED lines=25> */
[C---:B------:R-:W-:Y:S01]  /*0830*/  IMAD R129, R19.reuse, 0x3e, RZ ;  /* 0x0000003e13817824 */ /* 0x040fe200078e02ff */
[-C--:B------:R-:W-:Y:S01]  /*0840*/  LEA.HI.X.SX32 R19, R19, R3.reuse, 0x1, P2 ;  /* 0x0000000313137211 */ /* 0x080fe200010f0eff */
[----:B---3--:R-:W-:Y:S01]  /*0850*/  ULEA UR11, UR6, UR11, 0x18 ;  /* 0x0000000b060b7291 */ /* 0x008fe2000f8ec0ff */
[-C--:B------:R-:W-:Y:S01]  /*0860*/  IADD3 R30, P2, PT, R31, R2.reuse, RZ ;  /* 0x000000021f1e7210 */ /* 0x080fe20007f5e0ff */
[----:B------:R-:W0:Y:S01]  /*0870*/  LDCU UR4, c[0x0][0x3c8] ;  /* 0x00007900ff0477ac */ /* 0x000e220008000800 */
[-C--:B------:R-:W-:Y:S02]  /*0880*/  IADD3 R4, P3, PT, R5, R2.reuse, RZ ;  /* 0x0000000205047210 */ /* 0x080fe40007f7e0ff */
[-C--:B------:R-:W-:Y:S02]  /*0890*/  IADD3 R8, P1, PT, R9, R2.reuse, RZ ;  /* 0x0000000209087210 */ /* 0x080fe40007f3e0ff */
[----:B------:R-:W-:Y:S02]  /*08a0*/  LEA.HI.X.SX32 R31, R31, R3, 0x1, P2 ;  /* 0x000000031f1f7211 */ /* 0x000fe400010f0eff */
[-C--:B------:R-:W-:Y:S01]  /*08b0*/  IADD3 R12, P6, PT, R13, R2.reuse, RZ ;  /* 0x000000020d0c7210 */ /* 0x080fe20007fde0ff */
[----:B------:R-:W2:Y:S01]  /*08c0*/  LDS R132, [UR11] ;  /* 0x0000000bff847984 */ /* 0x000ea20008000800 */
[----:B------:R-:W-:Y:S01]  /*08d0*/  BAR.SYNC.DEFER_BLOCKING 0x0 ;  /* 0x0000000000007b1d */ /* 0x000fe20000010000 */
[----:B------:R-:W-:-:S02]  /*08e0*/  IADD3 R44, P2, PT, R45, R2, RZ ;  /* 0x000000022d2c7210 */ /* 0x000fc40007f5e0ff */
[-C--:B------:R-:W-:Y:S02]  /*08f0*/  LEA.HI.X.SX32 R5, R5, R3.reuse, 0x1, P3 ;  /* 0x0000000305057211 */ /* 0x080fe400018f0eff */
[-C--:B------:R-:W-:Y:S02]  /*0900*/  IADD3 R10, P4, PT, R11, R2.reuse, RZ ;  /* 0x000000020b0a7210 */ /* 0x080fe40007f9e0ff */
[-C--:B------:R-:W-:Y:S02]  /*0910*/  IADD3 R14, P5, PT, R15, R2.reuse, RZ ;  /* 0x000000020f0e7210 */ /* 0x080fe40007fbe0ff */
[-C--:B------:R-:W-:Y:S02]  /*0920*/  IADD3 R16, P3, PT, R17, R2.reuse, RZ ;  /* 0x0000000211107210 */ /* 0x080fe40007f7e0ff */
[----:B------:R-:W-:Y:S02]  /*0930*/  LEA.HI.X.SX32 R9, R9, R3, 0x1, P1 ;  /* 0x0000000309097211 */ /* 0x000fe400008f0eff */
[----:B------:R-:W-:-:S02]  /*0940*/  IADD3 R20, P1, PT, R21, R2, RZ ;  /* 0x0000000215147210 */ /* 0x000fc40007f3e0ff */
[-C--:B------:R-:W-:Y:S02]  /*0950*/  LEA.HI.X.SX32 R13, R13, R3.reuse, 0x1, P6 ;  /* 0x000000030d0d7211 */ /* 0x080fe400030f0eff */
[-C--:B------:R-:W-:Y:S02]  /*0960*/  LEA.HI.X.SX32 R45, R45, R3.reuse, 0x1, P2 ;  /* 0x000000032d2d7211 */ /* 0x080fe400010f0eff */
[-C--:B------:R-:W-:Y:S02]  /*0970*/  IADD3 R24, P6, PT, R25, R2.reuse, RZ ;  /* 0x0000000219187210 */ /* 0x080fe40007fde0ff */
[----:B------:R-:W-:Y:S02]  /*0980*/  IADD3 R56, P2, PT, R57, R2, RZ ;  /* 0x0000000239387210 */ /* 0x000fe40007f5e0ff */
[-C--:B------:R-:W-:Y:S01]  /*0990*/  LEA.HI.X.SX32 R11, R11, R3.reuse, 0x1, P4 ;  /* 0x000000030b0b7211 */ /* 0x080fe200020f0eff */
[----:B-1----:R-:W5:Y:S01]  /*09a0*/  LDG.E.U8 R37, desc[UR30][R2.64] ;  /* 0x0000001e02257981 */ /* 0x002f62000c1e1100 */
[----:B------:R-:W-:-:S02]  /*09b0*/  LEA.HI.X.SX32 R15, R15, R3, 0x1, P5 ;  /* 0x000000030f0f7211 */ /* 0x000fc400028f0eff */
[-C--:B------:R-:W-:Y:S01]  /*09c0*/  LEA.HI.X.SX32 R17, R17, R3.reuse, 0x1, P3 ;  /* 0x0000000311117211 */ /* 0x080fe200018f0eff */
[----:B------:R-:W5:Y:S01]  /*09d0*/  LDG.E.U8 R10, desc[UR30][R10.64] ;  /* 0x0000001e0a0a7981 */ /* 0x000f62000c1e1100 */
[-C--:B------:R-:W-:Y:S02]  /*09e0*/  IADD3 R22, P4, PT, R23, R2.reuse, RZ ;  /* 0x0000000217167210 */ /* 0x080fe40007f9e0ff */
[-C--:B------:R-:W-:Y:S01]  /*09f0*/  IADD3 R26, P5, PT, R27, R2.reuse, RZ ;  /* 0x000000021b1a7210 */ /* 0x080fe20007fbe0ff */
[----:B------:R-:W5:Y:S01]  /*0a00*/  LDG.E.U8 R130, desc[UR30][R4.64] ;  /* 0x0000001e04827981 */ /* 0x000f62000c1e1100 */
[-C--:B------:R-:W-:Y:S02]  /*0a10*/  IADD3 R28, P3, PT, R29, R2.reuse, RZ ;  /* 0x000000021d1c7210 */ /* 0x080fe40007f7e0ff */
[----:B------:R-:W-:Y:S01]  /*0a20*/  LEA.HI.X.SX32 R21, R21, R3, 0x1, P1 ;  /* 0x0000000315157211 */ /* 0x000fe200008f0eff */
[----:B------:R-:W5:Y:S01]  /*0a30*/  LDG.E.U8 R7, desc[UR30][R6.64] ;  /* 0x0000001e06077981 */ /* 0x000f62000c1e1100 */
[----:B------:R-:W-:-:S02]  /*0a40*/  IADD3 R32, P1, PT, R33, R2, RZ ;  /* 0x0000000221207210 */ /* 0x000fc40007f3e0ff */
[-C--:B------:R-:W-:Y:S01]  /*0a50*/  LEA.HI.X.SX32 R25, R25, R3.reuse, 0x1, P6 ;  /* 0x0000000319197211 */ /* 0x080fe200030f0eff */
[----:B------:R-:W5:Y:S01]  /*0a60*/  LDG.E.U8 R9, desc[UR30][R8.64] ;  /* 0x0000001e08097981 */ /* 0x000f62000c1e1100 */
[-C--:B------:R-:W-:Y:S02]  /*0a70*/  LEA.HI.X.SX32 R57, R57, R3.reuse, 0x1, P2 ;  /* 0x0000000339397211 */ /* 0x080fe400010f0eff */
[-C--:B------:R-:W-:Y:S01]  /*0a80*/  IADD3 R38, P6, PT, R39, R2.reuse, RZ ;  /* 0x0000000227267210 */ /* 0x080fe20007fde0ff */
[----:B------:R-:W5:Y:S01]  /*0a90*/  LDG.E.U8 R24, desc[UR30][R24.64] ;  /* 0x0000001e18187981 */ /* 0x000f62000c1e1100 */
[----:B------:R-:W-:Y:S02]  /*0aa0*/  IADD3 R68, P2, PT, R69, R2, RZ ;  /* 0x0000000245447210 */ /* 0x000fe40007f5e0ff */
[-C--:B------:R-:W-:Y:S01]  /*0ab0*/  LEA.HI.X.SX32 R23, R23, R3.reuse, 0x1, P4 ;  /* 0x0000000317177211 */ /* 0x080fe200020f0eff */
[----:B------:R-:W5:Y:S01]  /*0ac0*/  LDG.E.U8 R13, desc[UR30][R12.64] ;  /* 0x0000001e0c0d7981 */ /* 0x000f62000c1e1100 */
        /* <DEDUP_REMOVED lines=67> */
[----:B------:R-:W-:Y:S01]  /*0f00*/  IADD3 R86, P6, PT, R87, R2, RZ ;  /* 0x0000000257567210 */ /* 0x000fe20007fde0ff */
[----:B------:R-:W5:Y:S01]  /*0f10*/  LDG.E.U8 R64, desc[UR30][R64.64] ;  /* 0x0000001e40407981 */ /* 0x000f62000c1e1100 */
[-C--:B------:R-:W-:Y:S02]  /*0f20*/  LEA.HI.X.SX32 R73, R73, R3.reuse, 0x1, P4 ;  /* 0x0000000349497211 */ /* 0x080fe400020f0eff */
[-C--:B------:R-:W-:Y:S01]  /*0f30*/  LEA.HI.X.SX32 R77, R77, R3.reuse, 0x1, P5 ;  /* 0x000000034d4d7211 */ /* 0x080fe200028f0eff */
[----:B------:R1:W5:Y:S01]  /*0f40*/  LDG.E.U8 R23, desc[UR30][R104.64] ;  /* 0x0000001e68177981 */ /* 0x000362000c1e1100 */
[----:B------:R-:W-:-:S02]  /*0f50*/  LEA.HI.X.SX32 R79, R79, R3, 0x1, P3 ;  /* 0x000000034f4f7211 */ /* 0x000fc400018f0eff */
[-C--:B------:R-:W-:Y:S01]  /*0f60*/  IADD3 R84, P4, PT, R85, R2.reuse, RZ ;  /* 0x0000000255547210 */ /* 0x080fe20007f9e0ff */
[----:B------:R-:W5:Y:S01]  /*0f70*/  LDG.E.U8 R66, desc[UR30][R66.64] ;  /* 0x0000001e42427981 */ /* 0x000f62000c1e1100 */
[-C--:B------:R-:W-:Y:S02]  /*0f80*/  IADD3 R88, P5, PT, R89, R2.reuse, RZ ;  /* 0x0000000259587210 */ /* 0x080fe40007fbe0ff */
[-C--:B------:R-:W-:Y:S01]  /*0f90*/  IADD3 R90, P3, PT, R91, R2.reuse, RZ ;  /* 0x000000025b5a7210 */ /* 0x080fe20007f7e0ff */
[----:B------:R-:W5:Y:S01]  /*0fa0*/  LDG.E.U8 R68, desc[UR30][R68.64] ;  /* 0x0000001e44447981 */ /* 0x000f62000c1e1100 */
[-C--:B------:R-:W-:Y:S01]  /*0fb0*/  LEA.HI.X.SX32 R83, R83, R3.reuse, 0x1, P1 ;  /* 0x0000000353537211 */ /* 0x080fe200008f0eff */
[----:B-1----:R-:W1:Y:S01]  /*0fc0*/  LDC.64 R104, c[0x0][0x3c0] ;  /* 0x0000f000ff687b82 */ /* 0x002e620000000a00 */
[----:B------:R-:W-:Y:S01]  /*0fd0*/  IADD3 R94, P1, PT, R95, R2, RZ ;  /* 0x000000025f5e7210 */ /* 0x000fe20007f3e0ff */
[----:B------:R-:W5:Y:S01]  /*0fe0*/  LDG.E.U8 R70, desc[UR30][R70.64] ;  /* 0x0000001e46467981 */ /* 0x000f62000c1e1100 */
[----:B------:R-:W-:-:S02]  /*0ff0*/  LEA.HI.X.SX32 R87, R87, R3, 0x1, P6 ;  /* 0x0000000357577211 */ /* 0x000fc400030f0eff */
[-C--:B------:R-:W-:Y:S01]  /*1000*/  LEA.HI.X.SX32 R85, R85, R3.reuse, 0x1, P4 ;  /* 0x0000000355557211 */ /* 0x080fe200020f0eff */
[----:B------:R-:W5:Y:S01]  /*1010*/  LDG.E.U8 R72, desc[UR30][R72.64] ;  /* 0x0000001e48487981 */ /* 0x000f62000c1e1100 */
[-C--:B------:R-:W-:Y:S02]  /*1020*/  LEA.HI.X.SX32 R89, R89, R3.reuse, 0x1, P5 ;  /* 0x0000000359597211 */ /* 0x080fe400028f0eff */
[----:B------:R-:W-:Y:S01]  /*1030*/  LEA.HI.X.SX32 R91, R91, R3, 0x1, P3 ;  /* 0x000000035b5b7211 */ /* 0x000fe200018f0eff */
[----:B------:R3:W5:Y:S01]  /*1040*/  LDG.E.U8 R11, desc[UR30][R86.64] ;  /* 0x0000001e560b7981 */ /* 0x000762000c1e1100 */
[-C--:B------:R-:W-:Y:S02]  /*1050*/  IADD3 R96, P4, PT, R97, R2.reuse, RZ ;  /* 0x0000000261607210 */ /* 0x080fe40007f9e0ff */
[-C--:B------:R-:W-:Y:S01]  /*1060*/  IADD3 R98, P6, PT, R99, R2.reuse, RZ ;  /* 0x0000000263627210 */ /* 0x080fe20007fde0ff */
[----:B------:R-:W5:Y:S01]  /*1070*/  LDG.E.U8 R12, desc[UR30][R88.64] ;  /* 0x0000001e580c7981 */ /* 0x000f62000c1e1100 */
[----:B------:R-:W-:-:S02]  /*1080*/  IADD3 R100, P5, PT, R101, R2, RZ ;  /* 0x0000000265647210 */ /* 0x000fc40007fbe0ff */
[-C--:B------:R-:W-:Y:S01]  /*1090*/  IADD3 R102, P3, PT, R103, R2.reuse, RZ ;  /* 0x0000000267667210 */ /* 0x080fe20007f7e0ff */
[----:B------:R-:W5:Y:S01]  /*10a0*/  LDG.E.U8 R74, desc[UR30][R74.64] ;  /* 0x0000001e4a4a7981 */ /* 0x000f62000c1e1100 */
[-C--:B------:R-:W-:Y:S01]  /*10b0*/  LEA.HI.X.SX32 R95, R95, R3.reuse, 0x1, P1 ;  /* 0x000000035f5f7211 */ /* 0x080fe200008f0eff */
[----:B---3--:R-:W3:Y:S01]  /*10c0*/  LDC.64 R86, c[0x0][0x388] ;  /* 0x0000e200ff567b82 */ /* 0x008ee20000000a00 */
[----:B------:R-:W-:Y:S01]  /*10d0*/  IADD3 R106, P1, PT, R107, R2, RZ ;  /* 0x000000026b6a7210 */ /* 0x000fe20007f3e0ff */
[----:B------:R-:W5:Y:S01]  /*10e0*/  LDG.E.U8 R76, desc[UR30][R76.64] ;  /* 0x0000001e4c4c7981 */ /* 0x000f62000c1e1100 */
[-C--:B------:R-:W-:Y:S02]  /*10f0*/  LEA.HI.X.SX32 R97, R97, R3.reuse, 0x1, P4 ;  /* 0x0000000361617211 */ /* 0x080fe400020f0eff */
[-C--:B------:R-:W-:Y:S01]  /*1100*/  LEA.HI.X.SX32 R99, R99, R3.reuse, 0x1, P6 ;  /* 0x0000000363637211 */ /* 0x080fe200030f0eff */
[----:B------:R-:W5:Y:S01]  /*1110*/  LDG.E.U8 R78, desc[UR30][R78.64] ;  /* 0x0000001e4e4e7981 */ /* 0x000f62000c1e1100 */
[----:B------:R-:W-:-:S02]  /*1120*/  LEA.HI.X.SX32 R101, R101, R3, 0x1, P5 ;  /* 0x0000000365657211 */ /* 0x000fc400028f0eff */
[----:B------:R-:W-:Y:S01]  /*1130*/  LEA.HI.X.SX32 R103, R103, R3, 0x1, P3 ;  /* 0x0000000367677211 */ /* 0x000fe200018f0eff */
[----:B------:R-:W5:Y:S01]  /*1140*/  LDG.E.U8 R16, desc[UR30][R96.64] ;  /* 0x0000001e60107981 */ /* 0x000f62000c1e1100 */
[-C--:B------:R-:W-:Y:S02]  /*1150*/  IADD3 R108, P4, PT, R109, R2.reuse, RZ ;  /* 0x000000026d6c7210 */ /* 0x080fe40007f9e0ff */
[-C--:B------:R-:W-:Y:S01]  /*1160*/  IADD3 R110, P6, PT, R111, R2.reuse, RZ ;  /* 0x000000026f6e7210 */ /* 0x080fe20007fde0ff */
[----:B------:R-:W5:Y:S01]  /*1170*/  LDG.E.U8 R21, desc[UR30][R102.64] ;  /* 0x0000001e66157981 */ /* 0x000f62000c1e1100 */
[-C--:B------:R-:W-:Y:S02]  /*1180*/  IADD3 R112, P5, PT, R113, R2.reuse, RZ ;  /* 0x0000000271707210 */ /* 0x080fe40007fbe0ff */
[-C--:B------:R-:W-:Y:S01]  /*1190*/  IADD3 R114, P3, PT, R115, R2.reuse, RZ ;  /* 0x0000000273727210 */ /* 0x080fe20007f7e0ff */
[----:B------:R-:W5:Y:S01]  /*11a0*/  LDG.E.U8 R19, desc[UR30][R100.64] ;  /* 0x0000001e64137981 */ /* 0x000f62000c1e1100 */
[----:B------:R-:W-:-:S02]  /*11b0*/  IADD3 R116, P2, PT, R117, R2, RZ ;  /* 0x0000000275747210 */ /* 0x000fc40007f5e0ff */
[-C--:B------:R-:W-:Y:S01]  /*11c0*/  LEA.HI.X.SX32 R107, R107, R3.reuse, 0x1, P1 ;  /* 0x000000036b6b7211 */ /* 0x080fe200008f0eff */
[----:B------:R-:W5:Y:S01]  /*11d0*/  LDG.E.U8 R17, desc[UR30][R98.64] ;  /* 0x0000001e62117981 */ /* 0x000f62000c1e1100 */
[----:B------:R-:W-:Y:S02]  /*11e0*/  IADD3 R118, P1, PT, R119, R2, RZ ;  /* 0x0000000277767210 */ /* 0x000fe40007f3e0ff */
[-C--:B------:R-:W-:Y:S01]  /*11f0*/  LEA.HI.X.SX32 R109, R109, R3.reuse, 0x1, P4 ;  /* 0x000000036d6d7211 */ /* 0x080fe200020f0eff */
        /* <DEDUP_REMOVED lines=17> */
[C---:B------:R-:W-:Y:S01]  /*1310*/  LOP3.LUT R5, R36.reuse, 0x7f, RZ, 0xc0, !PT ;  /* 0x0000007f24057812 */ /* 0x040fe200078ec0ff */
[----:B------:R-:W5:Y:S01]  /*1320*/  LDG.E.U8 R110, desc[UR30][R110.64] ;  /* 0x0000001e6e6e7981 */ /* 0x000f62000c1e1100 */
[----:B------:R-:W-:Y:S02]  /*1330*/  LOP3.LUT R6, R36, 0x80, RZ, 0xc0, !PT ;  /* 0x0000008024067812 */ /* 0x000fe400078ec0ff */
[----:B------:R-:W-:Y:S01]  /*1340*/  SHF.R.U32.HI R8, RZ, 0x6, R36 ;  /* 0x00000006ff087819 */ /* 0x000fe20000011624 */
[----:B------:R-:W5:Y:S01]  /*1350*/  LDG.E.U8 R112, desc[UR30][R112.64] ;  /* 0x0000001e70707981 */ /* 0x000f62000c1e1100 */
[----:B------:R-:W-:-:S02]  /*1360*/  LEA.HI.X.SX32 R121, R121, R3, 0x1, P4 ;  /* 0x0000000379797211 */ /* 0x000fc400020f0eff */
[-C--:B------:R-:W-:Y:S01]  /*1370*/  LEA.HI.X.SX32 R123, R123, R3.reuse, 0x1, P6 ;  /* 0x000000037b7b7211 */ /* 0x080fe200030f0eff */
[----:B------:R-:W5:Y:S01]  /*1380*/  LDG.E.U8 R114, desc[UR30][R114.64] ;  /* 0x0000001e72727981 */ /* 0x000f62000c1e1100 */
[-C--:B------:R-:W-:Y:S02]  /*1390*/  LEA.HI.X.SX32 R125, R125, R3.reuse, 0x1, P5 ;  /* 0x000000037d7d7211 */ /* 0x080fe400028f0eff */
[-C--:B------:R-:W-:Y:S01]  /*13a0*/  LEA.HI.X.SX32 R127, R127, R3.reuse, 0x1, P3 ;  /* 0x000000037f7f7211 */ /* 0x080fe200018f0eff */
[----:B------:R-:W5:Y:S01]  /*13b0*/  LDG.E.U8 R116, desc[UR30][R116.64] ;  /* 0x0000001e74747981 */ /* 0x000f62000c1e1100 */
[-C--:B------:R-:W-:Y:S02]  /*13c0*/  LEA.HI.X.SX32 R129, R129, R3.reuse, 0x1, P2 ;  /* 0x0000000381817211 */ /* 0x080fe400010f0eff */
[----:B------:R-:W-:Y:S01]  /*13d0*/  LEA.HI.X.SX32 R3, R131, R3, 0x1, P1 ;  /* 0x0000000383037211 */ /* 0x000fe200008f0eff */
[----:B------:R-:W5:Y:S01]  /*13e0*/  LDG.E.U8 R118, desc[UR30][R118.64] ;  /* 0x0000001e76767981 */ /* 0x000f62000c1e1100 */
[----:B------:R-:W-:-:S02]  /*13f0*/  LOP3.LUT R4, R36, 0x3f, RZ, 0xc0, !PT ;  /* 0x0000003f24047812 */ /* 0x000fc400078ec0ff */
[----:B------:R-:W-:Y:S01]  /*1400*/  LEA R134, R6, R5, 0x6 ;  /* 0x0000000506867211 */ /* 0x000fe200078e30ff */
[----:B------:R4:W5:Y:S01]  /*1410*/  LDG.E.U8 R25, desc[UR30][R2.64] ;  /* 0x0000001e02197981 */ /* 0x000962000c1e1100 */
[----:B------:R-:W-:Y:S01]  /*1420*/  SGXT.U32 R6, R8, 0x2 ;  /* 0x000000020806781a */ /* 0x000fe20000000000 */
[----:B0-----:R-:W-:Y:S01]  /*1430*/  IMAD R4, R4, UR4, RZ ;  /* 0x0000000404047c24 */ /* 0x001fe2000f8e02ff */
[----:B------:R-:W-:Y:S01]  /*1440*/  SHF.R.U32.HI R27, RZ, 0x5, R36 ;  /* 0x00000005ff1b7819 */ /* 0x000fe20000011624 */
[----:B------:R-:W5:Y:S02]  /*1450*/  LDG.E.U8 R131, desc[UR30][R14.64] ;  /* 0x0000001e0e837981 */ /* 0x000f64000c1e1100 */
[----:B-1----:R-:W-:Y:S01]  /*1460*/  IMAD R8, R6, R105, RZ ;  /* 0x0000006906087224 */ /* 0x002fe200078e02ff */
[----:B--2---:R-:W-:Y:S01]  /*1470*/  R2UR UR12, R132 ;  /* 0x00000000840c72ca */ /* 0x004fe200000e0000 */
[----:B------:R-:W5:Y:S01]  /*1480*/  LDG.E.U8 R120, desc[UR30][R120.64] ;  /* 0x0000001e78787981 */ /* 0x000f62000c1e1100 */
[----:B----4-:R-:W-:Y:S01]  /*1490*/  IMAD R3, R104, UR10, RZ ;  /* 0x0000000a68037c24 */ /* 0x010fe2000f8e02ff */
[----:B------:R-:W-:-:S02]  /*14a0*/  R2UR UR24, R27 ;  /* 0x000000001b1872ca */ /* 0x000fc400000e0000 */
[----:B------:R-:W5:Y:S01]  /*14b0*/  LDG.E.U8 R122, desc[UR30][R122.64] ;  /* 0x0000001e7a7a7981 */ /* 0x000f62000c1e1100 */
[----:B------:R-:W-:Y:S02]  /*14c0*/  LEA.HI R2, R36, 0xc, RZ, 0x1a ;  /* 0x0000000c24027811 */ /* 0x000fe400078fd0ff */
[--C-:B---3--:R-:W-:Y:S01]  /*14d0*/  IADD3 R89, P1, P2, R4, R86, R3.reuse ;  /* 0x0000005604597210 */ /* 0x108fe20007a3e003 */
[----:B------:R-:W5:Y:S01]  /*14e0*/  LDG.E.U8 R14, desc[UR30][R90.64] ;  /* 0x0000001e5a0e7981 */ /* 0x000f62000c1e1100 */
[----:B------:R-:W-:Y:S02]  /*14f0*/  SHF.R.S32.HI R27, RZ, 0x1f, R4 ;  /* 0x0000001fff1b7819 */ /* 0x000fe40000011404 */
[C---:B------:R-:W-:Y:S01]  /*1500*/  LEA R4, R105.reuse, R8, 0x2 ;  /* 0x0000000869047211 */ /* 0x040fe200078e10ff */
[----:B------:R0:W5:Y:S01]  /*1510*/  LDG.E.U8 R15, desc[UR30][R94.64] ;  /* 0x0000001e5e0f7981 */ /* 0x000162000c1e1100 */
[----:B------:R-:W-:Y:S02]  /*1520*/  LEA.HI R6, R36, 0x1c, RZ, 0x1a ;  /* 0x0000001c24067811 */ /* 0x000fe400078fd0ff */
[----:B------:R-:W-:Y:S01]  /*1530*/  SHF.R.S32.HI R86, RZ, 0x1f, R3 ;  /* 0x0000001fff567819 */ /* 0x000fe20000011403 */
[-C--:B------:R-:W-:Y:S01]  /*1540*/  IMAD R3, R2, R105.reuse, RZ ;  /* 0x0000006902037224 */ /* 0x080fe200078e02ff */
[----:B------:R-:W-:Y:S01]  /*1550*/  LEA R2, R105, R4, 0x2 ;  /* 0x0000000469027211 */ /* 0x000fe200078e10ff */
[----:B------:R-:W-:Y:S01]  /*1560*/  IMAD R5, R6, R105, RZ ;  /* 0x0000006906057224 */ /* 0x000fe200078e02ff */
[----:B------:R-:W-:Y:S01]  /*1570*/  IADD3.X R27, PT, PT, R27, R87, R86, P1, P2 ;  /* 0x000000571b1b7210 */ /* 0x000fe20000fe4456 */
[----:B------:R1:W5:Y:S01]  /*1580*/  LDG.E.U8 R124, desc[UR30][R124.64] ;  /* 0x0000001e7c7c7981 */ /* 0x000362000c1e1100 */
[----:B------:R-:W-:-:S02]  /*1590*/  IADD3 R102, P1, PT, R8, R89, RZ ;  /* 0x0000005908667210 */ /* 0x000fc40007f3e0ff */
[----:B------:R-:W-:Y:S01]  /*15a0*/  LEA R6, R105, R2, 0x3 ;  /* 0x0000000269067211 */ /* 0x000fe200078e18ff */
[----:B------:R1:W5:Y:S01]  /*15b0*/  LDG.E.U8 R126, desc[UR30][R126.64] ;  /* 0x0000001e7e7e7981 */ /* 0x000362000c1e1100 */
[----:B------:R-:W-:Y:S02]  /*15c0*/  IADD3 R96, P2, PT, R3, R89, RZ ;  /* 0x0000005903607210 */ /* 0x000fe40007f5e0ff */
[----:B------:R-:W-:Y:S01]  /*15d0*/  LEA.HI.X.SX32 R103, R8, R27, 0x1, P1 ;  /* 0x0000001b08677211 */ /* 0x000fe200008f0eff */
[----:B------:R1:W5:Y:S01]  /*15e0*/  LDG.E.U8 R128, desc[UR30][R128.64] ;  /* 0x0000001e80807981 */ /* 0x000362000c1e1100 */
[----:B------:R-:W-:Y:S02]  /*15f0*/  LEA R8, R105, R6, 0x2 ;  /* 0x0000000669087211 */ /* 0x000fe400078e10ff */
[-C--:B------:R-:W-:Y:S02]  /*1600*/  IADD3 R86, P3, PT, R5, R89.reuse, RZ ;  /* 0x0000005905567210 */ /* 0x080fe40007f7e0ff */
[----:B------:R-:W-:-:S02]  /*1610*/  IADD3 R100, P1, PT, R4, R89, RZ ;  /* 0x0000005904647210 */ /* 0x000fc40007f3e0ff */
[-C--:B------:R-:W-:Y:S02]  /*1620*/  LEA.HI.X.SX32 R97, R3, R27.reuse, 0x1, P2 ;  /* 0x0000001b03617211 */ /* 0x080fe400010f0eff */
[----:B------:R-:W-:Y:S02]  /*1630*/  LEA R3, R105, R8, 0x2 ;  /* 0x0000000869037211 */ /* 0x000fe400078e10ff */
[-C--:B------:R-:W-:Y:S02]  /*1640*/  LEA.HI.X.SX32 R87, R5, R27.reuse, 0x1, P3 ;  /* 0x0000001b05577211 */ /* 0x080fe400018f0eff */
[----:B------:R-:W-:Y:S02]  /*1650*/  LEA.HI.X.SX32 R101, R4, R27, 0x1, P1 ;  /* 0x0000001b04657211 */ /* 0x000fe400008f0eff */
[-C--:B------:R-:W-:Y:S02]  /*1660*/  IADD3 R98, P1, PT, R2, R89.reuse, RZ ;  /* 0x0000005902627210 */ /* 0x080fe40007f3e0ff */
[----:B0-----:R-:W-:-:S02]  /*1670*/  IADD3 R94, P2, PT, R6, R89, RZ ;  /* 0x00000059065e7210 */ /* 0x001fc40007f5e0ff */
[-C--:B------:R-:W-:Y:S02]  /*1680*/  IADD3 R90, P3, PT, R8, R89.reuse, RZ ;  /* 0x00000059085a7210 */ /* 0x080fe40007f7e0ff */
[C---:B------:R-:W-:Y:S02]  /*1690*/  IADD3 R88, P4, PT, R3.reuse, R89, RZ ;  /* 0x0000005903587210 */ /* 0x040fe40007f9e0ff */
[-C--:B------:R-:W-:Y:S02]  /*16a0*/  LEA.HI.X.SX32 R99, R2, R27.reuse, 0x1, P1 ;  /* 0x0000001b02637211 */ /* 0x080fe400008f0eff */
[-C--:B------:R-:W-:Y:S02]  /*16b0*/  LEA.HI.X.SX32 R95, R6, R27.reuse, 0x1, P2 ;  /* 0x0000001b065f7211 */ /* 0x080fe400010f0eff */
[-C--:B------:R-:W-:Y:S02]  /*16c0*/  LEA.HI.X.SX32 R91, R8, R27.reuse, 0x1, P3 ;  /* 0x0000001b085b7211 */ /* 0x080fe400018f0eff */
[----:B------:R-:W-:Y:S01]  /*16d0*/  LEA.HI.X.SX32 R89, R3, R27, 0x1, P4 ;  /* 0x0000001b03597211 */ /* 0x000fe200020f0eff */
[----:B-1----:R-:W-:Y:S06]  /*16e0*/  @P0 BRA `(.L_x_5) ;  /* 0x0000000000180947 */ /* 0x002fec0003800000 */
[----:B------:R-:W-:Y:S01]  /*16f0*/  ELECT P1, URZ, PT ;  /* 0x0000000000ff782f */ /* 0x000fe20003820000 */
[----:B------:R-:W-:Y:S01]  /*1700*/  HFMA2 R2, -RZ, RZ, 0, 5.9604644775390625e-08 ;  /* 0x00000001ff027431 */ /* 0x000fe200000001ff */
[----:B------:R-:W-:Y:S01]  /*1710*/  UMOV UR4, 0x40 ;  /* 0x0000004000047882 */ /* 0x000fe20000000000 */
[----:B------:R-:W-:Y:S01]  /*1720*/  UVIRTCOUNT.DEALLOC.SMPOOL 0x80 ;  /* 0x000000800000784c */ /* 0x000fe20000000000 */
[----:B------:R-:W-:-:S09]  /*1730*/  ULEA UR4, UR6, UR4, 0x18 ;  /* 0x0000000406047291 */ /* 0x000fd2000f8ec0ff */
[----:B------:R0:W-:Y:S03]  /*1740*/  @P1 STS.U8 [UR4], R2 ;  /* 0x00000002ff001988 */ /* 0x0001e60008000004 */
.L_x_5:
[----:B------:R-:W-:Y:S01]  /*1750*/  USHF.L.U32 UR4, UR24, 0x15, URZ ;  /* 0x0000001518047899 */ /* 0x000fe200080006ff */
[C---:B------:R-:W-:Y:S01]  /*1760*/  LOP3.LUT R3, R134.reuse, 0x10, RZ, 0x3c, !PT ;  /* 0x0000001086037812 */ /* 0x040fe200078e3cff */
[----:B-----5:R-:W-:Y:S01]  /*1770*/  STS.U8 [R134+UR11+0x400], R130 ;  /* 0x0004008286007988 */ /* 0x020fe2000800000b */
[----:B------:R-:W-:Y:S01]  /*1780*/  LOP3.LUT R5, R134, 0x20, RZ, 0x3c, !PT ;  /* 0x0000002086057812 */ /* 0x000fe200078e3cff */
[----:B------:R-:W-:Y:S01]  /*1790*/  ULOP3.LUT UR6, UR4, 0x600000, URZ, 0xc0, !UPT ;  /* 0x0060000004067892 */ /* 0x000fe2000f8ec0ff */
[----:B------:R-:W-:Y:S01]  /*17a0*/  LOP3.LUT P1, RZ, R36, 0xff, RZ, 0xc0, !PT ;  /* 0x000000ff24ff7812 */ /* 0x000fe2000782c0ff */
[----:B------:R1:W-:Y:S01]  /*17b0*/  STS.U8 [R134+UR11+0x800], R7 ;  /* 0x0008000786007988 */ /* 0x0003e2000800000b */
[----:B------:R-:W-:Y:S01]  /*17c0*/  ULOP3.LUT UR16, UR24, 0x4, URZ, 0xc0, !UPT ;  /* 0x0000000418107892 */ /* 0x000fe2000f8ec0ff */
[----:B------:R-:W-:Y:S01]  /*17d0*/  PRMT R6, RZ, 0x7610, R6 ;  /* 0x00007610ff067816 */ /* 0x000fe20000000006 */
[----:B------:R-:W-:Y:S01]  /*17e0*/  UIADD3 UR13, UPT, UPT, UR12, UR6, URZ ;  /* 0x000000060c0d7290 */ /* 0x000fe2000fffe0ff */
[----:B------:R-:W-:Y:S01]  /*17f0*/  STS.U8 [R134+UR11+0xc00], R9 ;  /* 0x000c000986007988 */ /* 0x000fe2000800000b */
[----:B------:R-:W-:Y:S01]  /*1800*/  UMOV UR5, 0x1 ;  /* 0x0000000100057882 */ /* 0x000fe20000000000 */
[----:B------:R-:W-:Y:S01]  /*1810*/  UIADD3 UR14, UPT, UPT, UR11, 0x7800, URZ ;  /* 0x000078000b0e7890 */ /* 0x000fe2000fffe0ff */
[----:B------:R-:W-:Y:S01]  /*1820*/  PRMT R8, RZ, 0x7610, R8 ;  /* 0x00007610ff087816 */ /* 0x000fe20000000008 */
[----:B------:R-:W-:Y:S01]  /*1830*/  STS.U8 [R134+UR11+0x1000], R10 ;  /* 0x0010000a86007988 */ /* 0x000fe2000800000b */
[----:B------:R-:W-:Y:S01]  /*1840*/  ULEA UR13, UR16, UR13, 0x4 ;  /* 0x0000000d100d7291 */ /* 0x000fe2000f8e20ff */
[----:B-1----:R-:W-:Y:S01]  /*1850*/  LOP3.LUT R7, R134, 0x30, RZ, 0x3c, !PT ;  /* 0x0000003086077812 */ /* 0x002fe200078e3cff */
[----:B------:R-:W1:Y:S01]  /*1860*/  LDCU UR17, c[0x0][0x3f0] ;  /* 0x00007e00ff1177ac */ /* 0x000e620008000800 */
[----:B------:R-:W-:Y:S01]  /*1870*/  STS.U8 [R134+UR11+0x1400], R13 ;  /* 0x0014000d86007988 */ /* 0x000fe2000800000b */
[----:B------:R-:W-:-:S03]  /*1880*/  VOTEU.ALL UP0, P1 ;  /* 0x0000000000ff7886 */ /* 0x000fc60000800000 */
[----:B------:R-:W-:Y:S01]  /*1890*/  STS.U8 [R134+UR11+0x1800], R131 ;  /* 0x0018008386007988 */ /* 0x000fe2000800000b */
[----:B------:R-:W-:-:S03]  /*18a0*/  VOTEU.ALL UP1, P1 ;  /* 0x0000000000ff7886 */ /* 0x000fc60000820000 */
[----:B------:R-:W-:Y:S01]  /*18b0*/  STS.U8 [R134+UR11+0x1c00], R133 ;  /* 0x001c008586007988 */ /* 0x000fe2000800000b */
[----:B------:R-:W-:-:S04]  /*18c0*/  @!UP0 UIADD3 UR8, UPT, UPT, -UR5, 0x100000, URZ ;  /* 0x0010000005088890 */ /* 0x000fc8000fffe1ff */
[----:B------:R-:W-:Y:S02]  /*18d0*/  @!UP0 USHF.L.U32 UR9, UR8, 0xb, URZ ;  /* 0x0000000b08098899 */ /* 0x000fe400080006ff */
[----:B------:R-:W-:Y:S01]  /*18e0*/  @!UP0 USHF.L.U32 UR8, UR8, 0x1, URZ ;  /* 0x0000000108088899 */ /* 0x000fe200080006ff */
[----:B------:R-:W-:Y:S04]  /*18f0*/  STS.U8 [R134+UR11], R37 ;  /* 0x0000002586007988 */ /* 0x000fe8000800000b */
[----:B------:R-:W-:Y:S01]  /*1900*/  STS.U8 [R3+UR11+0x80], R18 ;  /* 0x0000801203007988 */ /* 0x000fe2000800000b */
[----:B-1----:R-:W-:-:S03]  /*1910*/  ISETP.LT.AND P2, PT, RZ, UR17, PT ;  /* 0x00000011ff007c0c */ /* 0x002fc6000bf41270 */
[----:B------:R-:W-:Y:S04]  /*1920*/  STS.U8 [R3+UR11+0x480], R32 ;  /* 0x0004802003007988 */ /* 0x000fe8000800000b */
[----:B------:R-:W-:Y:S04]  /*1930*/  STS.U8 [R3+UR11+0x880], R48 ;  /* 0x0008803003007988 */ /* 0x000fe8000800000b */
[----:B------:R-:W-:Y:S04]  /*1940*/  STS.U8 [R3+UR11+0xc80], R62 ;  /* 0x000c803e03007988 */ /* 0x000fe8000800000b */
[----:B------:R-:W-:Y:S04]  /*1950*/  STS.U8 [R3+UR11+0x1080], R76 ;  /* 0x0010804c03007988 */ /* 0x000fe8000800000b */
[----:B------:R-:W-:Y:S04]  /*1960*/  STS.U8 [R3+UR11+0x1480], R14 ;  /* 0x0014800e03007988 */ /* 0x000fe8000800000b */
[----:B------:R-:W-:Y:S04]  /*1970*/  STS.U8 [R3+UR11+0x1880], R23 ;  /* 0x0018801703007988 */ /* 0x000fe8000800000b */
[----:B------:R1:W-:Y:S04]  /*1980*/  STS.U8 [R3+UR11+0x1c80], R118 ;  /* 0x001c807603007988 */ /* 0x0003e8000800000b */
[----:B------:R-:W-:Y:S04]  /*1990*/  STS.U8 [R5+UR11+0x100], R20 ;  /* 0x0001001405007988 */ /* 0x000fe8000800000b */
[----:B------:R-:W-:Y:S01]  /*19a0*/  STS.U8 [R5+UR11+0x500], R34 ;  /* 0x0005002205007988 */ /* 0x000fe2000800000b */
[----:B-1----:R-:W-:-:S03]  /*19b0*/  LOP3.LUT R3, R134, 0x40, RZ, 0x3c, !PT ;  /* 0x0000004086037812 */ /* 0x002fc600078e3cff */
        /* <DEDUP_REMOVED lines=18> */
[----:B------:R1:W-:Y:S04]  /*1ae0*/  STS.U8 [R3+UR11+0xa00], R54 ;  /* 0x000a003603007988 */ /* 0x0003e8000800000b */
[----:B------:R-:W-:Y:S04]  /*1af0*/  STS.U8 [R3+UR11+0xe00], R68 ;  /* 0x000e004403007988 */ /* 0x000fe8000800000b */
[----:B------:R-:W-:Y:S01]  /*1b00*/  STS.U8 [R3+UR11+0x1200], R82 ;  /* 0x0012005203007988 */ /* 0x000fe2000800000b */
[----:B------:R-:W-:Y:S01]  /*1b10*/  PRMT R10, RZ, 0x7610, R10 ;  /* 0x00007610ff0a7816 */ /* 0x000fe2000000000a */
[----:B-1----:R-:W1:Y:S02]  /*1b20*/  LDC R54, c[0x0][0x3d8] ;  /* 0x0000f600ff367b82 */ /* 0x002e640000000800 */
[----:B------:R-:W-:Y:S04]  /*1b30*/  STS.U8 [R3+UR11+0x1600], R16 ;  /* 0x0016001003007988 */ /* 0x000fe8000800000b */
[----:B------:R-:W-:Y:S04]  /*1b40*/  STS.U8 [R3+UR11+0x1a00], R110 ;  /* 0x001a006e03007988 */ /* 0x000fe8000800000b */
[----:B------:R2:W-:Y:S04]  /*1b50*/  STS.U8 [R3+UR11+0x1e00], R124 ;  /* 0x001e007c03007988 */ /* 0x0005e8000800000b */
[----:B------:R-:W-:Y:S04]  /*1b60*/  STS.U8 [R5+UR11+0x280], R26 ;  /* 0x0002801a05007988 */ /* 0x000fe8000800000b */
[----:B------:R-:W-:Y:S01]  /*1b70*/  STS.U8 [R5+UR11+0x680], R42 ;  /* 0x0006802a05007988 */ /* 0x000fe2000800000b */
[----:B--2---:R-:W-:-:S03]  /*1b80*/  LOP3.LUT R3, R134, 0x70, RZ, 0x3c, !PT ;  /* 0x0000007086037812 */ /* 0x004fc600078e3cff */
[----:B------:R-:W-:Y:S04]  /*1b90*/  STS.U8 [R5+UR11+0xa80], R56 ;  /* 0x000a803805007988 */ /* 0x000fe8000800000b */
[----:B------:R2:W-:Y:S04]  /*1ba0*/  STS.U8 [R5+UR11+0xe80], R70 ;  /* 0x000e804605007988 */ /* 0x0005e8000800000b */
[----:B------:R-:W-:Y:S04]  /*1bb0*/  STS.U8 [R5+UR11+0x1280], R84 ;  /* 0x0012805405007988 */ /* 0x000fe8000800000b */
[----:B------:R-:W-:Y:S01]  /*1bc0*/  STS.U8 [R5+UR11+0x1680], R17 ;  /* 0x0016801105007988 */ /* 0x000fe2000800000b */
[----:B------:R-:W-:Y:S01]  /*1bd0*/  PRMT R9, RZ, 0x7610, R9 ;  /* 0x00007610ff097816 */ /* 0x000fe20000000009 */
[----:B--2---:R-:W2:Y:S02]  /*1be0*/  LDC.64 R70, c[0x0][0x390] ;  /* 0x0000e400ff467b82 */ /* 0x004ea40000000a00 */
[----:B------:R-:W-:Y:S04]  /*1bf0*/  STS.U8 [R5+UR11+0x1a80], R112 ;  /* 0x001a807005007988 */ /* 0x000fe8000800000b */
        /* <DEDUP_REMOVED lines=15> */
[----:B------:R-:W-:Y:S04]  /*1cf0*/  STS.U8 [R3+UR11+0x1b80], R116 ;  /* 0x001b807403007988 */ /* 0x000fe8000800000b */
[----:B------:R4:W-:Y:S01]  /*1d00*/  STS.U8 [R3+UR11+0x1f80], R25 ;  /* 0x001f801903007988 */ /* 0x0009e2000800000b */
[----:B------:R-:W-:Y:S01]  /*1d10*/  STTM.x64 tmem[UR13], RZ ;  /* 0x000000ff000079ed */ /* 0x000fe2000834000d */
[----:B------:R-:W0:Y:S02]  /*1d20*/  FENCE.VIEW.ASYNC.T ;  /* 0x00000000000073c6 */ /* 0x000e240000000200 */
[----:B0-----:R-:W-:Y:S01]  /*1d30*/  BAR.SYNC.DEFER_BLOCKING 0x0 ;  /* 0x0000000000007b1d */ /* 0x001fe20000010000 */
[----:B---3--:R-:W-:-:S02]  /*1d40*/  PRMT R12, RZ, 0x7610, R12 ;  /* 0x00007610ff0c7816 */ /* 0x008fc4000000000c */
[----:B------:R-:W-:-:S03]  /*1d50*/  PRMT R5, RZ, 0x7610, R5 ;  /* 0x00007610ff057816 */ /* 0x000fc60000000005 */
[----:B------:R-:W0:Y:S02]  /*1d60*/  FENCE.VIEW.ASYNC.S ;  /* 0x00000000000073c6 */ /* 0x000e240000000000 */
[----:B0-----:R0:W3:Y:S02]  /*1d70*/  @!UP1 SYNCS.EXCH.64 URZ, [UR14], UR8 ;  /* 0x000000080eff95b2 */ /* 0x0010e40008000100 */
[----:B---3--:R-:W-:Y:S01]  /*1d80*/  BAR.SYNC.DEFER_BLOCKING 0x0 ;  /* 0x0000000000007b1d */ /* 0x008fe20000010000 */
[----:B------:R-:W-:Y:S02]  /*1d90*/  PRMT R7, RZ, 0x7610, R7 ;  /* 0x00007610ff077816 */ /* 0x000fe40000000007 */
[----:B------:R-:W-:-:S03]  /*1da0*/  PRMT R11, RZ, 0x7610, R11 ;  /* 0x00007610ff0b7816 */ /* 0x000fc6000000000b */
[----:B0-----:R-:W0:Y:S01]  /*1db0*/  LDCU.64 UR8, c[0x0][0x3d0] ;  /* 0x00007a00ff0877ac */ /* 0x001e220008000a00 */
[----:B------:R-:W3:Y:S04]  /*1dc0*/  @P2 LDG.E.U8 R6, desc[UR30][R102.64] ;  /* 0x0000001e66062981 */ /* 0x000ee8000c1e1100 */
[----:B------:R-:W3:Y:S04]  /*1dd0*/  @P2 LDG.E.U8 R8, desc[UR30][R98.64] ;  /* 0x0000001e62082981 */ /* 0x000ee8000c1e1100 */
[----:B------:R-:W3:Y:S04]  /*1de0*/  @P2 LDG.E.U8 R10, desc[UR30][R94.64] ;  /* 0x0000001e5e0a2981 */ /* 0x000ee8000c1e1100 */
[----:B------:R-:W3:Y:S04]  /*1df0*/  @P2 LDG.E.U8 R12, desc[UR30][R88.64] ;  /* 0x0000001e580c2981 */ /* 0x000ee8000c1e1100 */
[----:B------:R-:W3:Y:S04]  /*1e00*/  @P2 LDG.E.U8 R5, desc[UR30][R100.64] ;  /* 0x0000001e64052981 */ /* 0x000ee8000c1e1100 */
[----:B------:R-:W3:Y:S04]  /*1e10*/  @P2 LDG.E.U8 R7, desc[UR30][R96.64] ;  /* 0x0000001e60072981 */ /* 0x000ee8000c1e1100 */
[----:B------:R-:W3:Y:S04]  /*1e20*/  @P2 LDG.E.U8 R9, desc[UR30][R90.64] ;  /* 0x0000001e5a092981 */ /* 0x000ee8000c1e1100 */
[----:B------:R-:W3:Y:S01]  /*1e30*/  @P2 LDG.E.U8 R11, desc[UR30][R86.64] ;  /* 0x0000001e560b2981 */ /* 0x000ee2000c1e1100 */
[----:B------:R-:W-:Y:S01]  /*1e40*/  LOP3.LUT R2, R36, 0x1f, RZ, 0xc0, !PT ;  /* 0x0000001f24027812 */ /* 0x000fe200078ec0ff */
[----:B0-----:R-:W-:Y:S01]  /*1e50*/  UIMAD UR8, UR10, UR8, URZ ;  /* 0x000000080a0872a4 */ /* 0x001fe2000f8e02ff */
[----:B------:R-:W-:Y:S01]  /*1e60*/  SHF.R.S32.HI R4, RZ, 0x7, R36 ;  /* 0x00000007ff047819 */ /* 0x000fe20000011424 */
[----:B------:R-:W-:Y:S01]  /*1e70*/  VOTEU.ALL UP1, P1 ;  /* 0x0000000000ff7886 */ /* 0x000fe20000820000 */
[----:B------:R-:W-:-:S04]  /*1e80*/  @!UP0 UIADD3 UR18, UPT, UPT, -UR5, 0x100000, URZ ;  /* 0x0010000005128890 */ /* 0x000fc8000fffe1ff */
[----:B------:R-:W-:Y:S02]  /*1e90*/  @!UP0 USHF.L.U32 UR19, UR18, 0xb, URZ ;  /* 0x0000000b12138899 */ /* 0x000fe400080006ff */
[----:B------:R-:W-:Y:S01]  /*1ea0*/  @!UP0 USHF.L.U32 UR18, UR18, 0x1, URZ ;  /* 0x0000000112128899 */ /* 0x000fe200080006ff */
[----:B----4-:R-:W-:Y:S01]  /*1eb0*/  IMAD R3, R2, UR9, RZ ;  /* 0x0000000902037c24 */ /* 0x010fe2000f8e02ff */
[----:B------:R-:W-:Y:S01]  /*1ec0*/  SGXT R2, R4, 0x1 ;  /* 0x000000010402781a */ /* 0x000fe20000000200 */
[----:B------:R-:W-:Y:S01]  /*1ed0*/  USHF.R.S32.HI UR4, URZ, 0x1f, UR8 ;  /* 0x0000001fff047899 */ /* 0x000fe20008011408 */
[----:B------:R-:W-:Y:S01]  /*1ee0*/  SHF.R.U32.HI R4, RZ, 0x5, R36 ;  /* 0x00000005ff047819 */ /* 0x000fe20000011624 */
[----:B------:R-:W-:Y:S01]  /*1ef0*/  UIADD3 UR15, UPT, UPT, UR12, 0x80, URZ ;  /* 0x000000800c0f7890 */ /* 0x000fe2000fffe0ff */
[----:B------:R-:W-:Y:S01]  /*1f00*/  LOP3.LUT R13, R2, 0x90, RZ, 0xc0, !PT ;  /* 0x00000090020d7812 */ /* 0x000fe200078ec0ff */
[----:B------:R-:W-:Y:S01]  /*1f10*/  UIADD3 UR7, UPT, UPT, UR24, 0x18, URZ ;  /* 0x0000001818077890 */ /* 0x000fe2000fffe0ff */
[----:B--2---:R-:W-:Y:S01]  /*1f20*/  IADD3 R70, P3, P4, R3, UR8, R70 ;  /* 0x0000000803467c10 */ /* 0x004fe2000fc7e046 */
[----:B------:R-:W-:Y:S01]  /*1f30*/  UIADD3 UR6, UPT, UPT, UR6, UR15, URZ ;  /* 0x0000000f06067290 */ /* 0x000fe2000fffe0ff */
[----:B------:R-:W-:Y:S01]  /*1f40*/  SHF.R.S32.HI R2, RZ, 0x1f, R3 ;  /* 0x0000001fff027819 */ /* 0x000fe20000011403 */
[----:B------:R-:W-:Y:S01]  /*1f50*/  UIADD3 UR8, UPT, UPT, UR11, 0x6800, URZ ;  /* 0x000068000b087890 */ /* 0x000fe2000fffe0ff */
[----:B------:R-:W-:Y:S01]  /*1f60*/  SGXT.U32 R4, R4, 0x3 ;  /* 0x000000030404781a */ /* 0x000fe20000000000 */
[----:B------:R0:W2:Y:S01]  /*1f70*/  @!UP1 SYNCS.EXCH.64 URZ, [UR11+0x7808], UR18 ;  /* 0x007808120bff95b2 */ /* 0x0000a20008000100 */
[----:B------:R-:W-:Y:S01]  /*1f80*/  LOP3.LUT R3, R13, 0x7f, R36, 0x78, !PT ;  /* 0x0000007f0d037812 */ /* 0x000fe200078e7824 */
[----:B------:R-:W-:Y:S01]  /*1f90*/  VOTEU.ALL UP1, P1 ;  /* 0x0000000000ff7886 */ /* 0x000fe20000820000 */
[----:B------:R-:W-:Y:S01]  /*1fa0*/  IADD3.X R52, PT, PT, R2, UR4, R71, P3, P4 ;  /* 0x0000000402347c10 */ /* 0x000fe20009fe8447 */
[----:B-1----:R-:W-:Y:S01]  /*1fb0*/  IMAD R4, R4, R54, RZ ;  /* 0x0000003604047224 */ /* 0x002fe200078e02ff */
[----:B------:R-:W-:-:S04]  /*1fc0*/  @!UP0 UIADD3 UR4, UPT, UPT, -UR5, 0x100000, URZ ;  /* 0x0010000005048890 */ /* 0x000fc8000fffe1ff */
[----:B------:R-:W-:Y:S02]  /*1fd0*/  @!UP0 USHF.L.U32 UR5, UR4, 0xb, URZ ;  /* 0x0000000b04058899 */ /* 0x000fe400080006ff */
[----:B------:R-:W-:Y:S01]  /*1fe0*/  @!UP0 USHF.L.U32 UR4, UR4, 0x1, URZ ;  /* 0x0000000104048899 */ /* 0x000fe200080006ff */
[----:B------:R-:W-:Y:S01]  /*1ff0*/  IMAD R39, R54, UR7, RZ ;  /* 0x0000000736277c24 */ /* 0x000fe2000f8e02ff */
[----:B------:R-:W-:Y:S01]  /*2000*/  ISETP.EQ.U32.AND P3, PT, RZ, UR24, P2 ;  /* 0x00000018ff007c0c */ /* 0x000fe20009762070 */
[----:B------:R-:W-:Y:S01]  /*2010*/  ULEA UR16, UR16, UR6, 0x3 ;  /* 0x0000000610107291 */ /* 0x000fe2000f8e18ff */
[----:B------:R-:W-:Y:S02]  /*2020*/  LOP3.LUT R2, R3, 0x20, RZ, 0x3c, !PT ;  /* 0x0000002003027812 */ /* 0x000fe400078e3cff */
[----:B------:R-:W-:Y:S02]  /*2030*/  IADD3 R84, P4, PT, R4, R70, RZ ;  /* 0x0000004604547210 */ /* 0x000fe40007f9e0ff */
[----:B------:R-:W-:-:S02]  /*2040*/  PRMT R38, RZ, 0x7610, R38 ;  /* 0x00007610ff267816 */ /* 0x000fc40000000026 */
[----:B------:R-:W-:Y:S02]  /*2050*/  LEA.HI.X.SX32 R85, R4, R52, 0x1, P4 ;  /* 0x0000003404557211 */ /* 0x000fe400020f0eff */
[----:B------:R-:W-:Y:S01]  /*2060*/  PRMT R40, RZ, 0x7610, R40 ;  /* 0x00007610ff287816 */ /* 0x000fe20000000028 */
[----:B---3--:R-:W-:Y:S04]  /*2070*/  STS.U8 [R3+UR11+0x6000], R6 ;  /* 0x0060000603007988 */ /* 0x008fe8000800000b */
[----:B------:R-:W-:Y:S04]  /*2080*/  STS.U8 [R3+UR11+0x6200], R8 ;  /* 0x0062000803007988 */ /* 0x000fe8000800000b */
[----:B------:R-:W-:Y:S04]  /*2090*/  STS.U8 [R3+UR11+0x6400], R10 ;  /* 0x0064000a03007988 */ /* 0x000fe8000800000b */
[----:B------:R-:W-:Y:S04]  /*20a0*/  STS.U8 [R3+UR11+0x6600], R12 ;  /* 0x0066000c03007988 */ /* 0x000fe8000800000b */
[----:B------:R1:W-:Y:S04]  /*20b0*/  STS.U8 [R2+UR11+0x6100], R5 ;  /* 0x0061000502007988 */ /* 0x0003e8000800000b */
[----:B------:R0:W-:Y:S04]  /*20c0*/  STS.U8 [R2+UR11+0x6300], R7 ;  /* 0x0063000702007988 */ /* 0x0001e8000800000b */
[----:B------:R0:W-:Y:S01]  /*20d0*/  STS.U8 [R2+UR11+0x6500], R9 ;  /* 0x0065000902007988 */ /* 0x0001e2000800000b */
[----:B-1----:R-:W-:-:S03]  /*20e0*/  LEA R5, R54, R4, 0x3 ;  /* 0x0000000436057211 */ /* 0x002fc600078e18ff */
[----:B------:R0:W-:Y:S01]  /*20f0*/  STS.U8 [R2+UR11+0x6700], R11 ;  /* 0x0067000b02007988 */ /* 0x0001e2000800000b */
[----:B------:R-:W-:Y:S01]  /*2100*/  IADD3 R82, P4, PT, R5, R70, RZ ;  /* 0x0000004605527210 */ /* 0x000fe20007f9e0ff */
[----:B--2---:R1:W-:Y:S06]  /*2110*/  MEMBAR.ALL.CTA ;  /* 0x0000000000007992 */ /* 0x0043ec0000008000 */
[----:B-1----:R-:W-:Y:S04]  /*2120*/  FENCE.VIEW.ASYNC.S ;  /* 0x00000000000073c6 */ /* 0x002fe80000000000 */
[----:B------:R-:W1:Y:S02]  /*2130*/  FENCE.VIEW.ASYNC.S ;  /* 0x00000000000073c6 */ /* 0x000e640000000000 */
[----:B-1----:R0:W1:Y:S01]  /*2140*/  @!UP1 SYNCS.EXCH.64 URZ, [UR11+0x6800], UR4 ;  /* 0x006800040bff95b2 */ /* 0x0020620008000100 */
[----:B------:R-:W-:-:S02]  /*2150*/  LEA R37, R54, R5, 0x3 ;  /* 0x0000000536257211 */ /* 0x000fc400078e18ff */
[----:B------:R-:W-:Y:S01]  /*2160*/  LEA.HI.X.SX32 R83, R5, R52, 0x1, P4 ;  /* 0x0000003405537211 */ /* 0x000fe200020f0eff */
[----:B-1----:R-:W-:Y:S06]  /*2170*/  BAR.SYNC.DEFER_BLOCKING 0x0 ;  /* 0x0000000000007b1d */ /* 0x002fec0000010000 */
[----:B0-----:R-:W-:Y:S05]  /*2180*/  @!P3 BRA `(.L_x_6) ;  /* 0x00000000008cb947 */ /* 0x001fea0003800000 */
[----:B------:R-:W-:Y:S02]  /*2190*/  USHF.R.U32.HI UR20, URZ, 0x4, UR11 ;  /* 0x00000004ff147899 */ /* 0x000fe4000801160b */
[----:B------:R-:W-:Y:S02]  /*21a0*/  UIADD3 UR5, UPT, UPT, UR11, 0x6000, URZ ;  /* 0x000060000b057890 */ /* 0x000fe4000fffe0ff */
[----:B------:R-:W-:Y:S02]  /*21b0*/  USGXT.U32 UR20, UR20, 0xe ;  /* 0x0000000e1414789a */ /* 0x000fe40008000000 */
[----:B------:R-:W-:Y:S02]  /*21c0*/  USHF.R.U32.HI UR5, URZ, 0x4, UR5 ;  /* 0x00000004ff057899 */ /* 0x000fe40008011605 */
[----:B------:R-:W-:Y:S01]  /*21d0*/  UIADD3 UR28, UP1, UPT, UR20, 0x100, URZ ;  /* 0x00000100141c7890 */ /* 0x000fe2000ff3e0ff */
[----:B------:R-:W-:Y:S01]  /*21e0*/  UMOV UR4, URZ ;  /* 0x000000ff00047c82 */ /* 0x000fe20008000000 */
[----:B------:R-:W-:-:S02]  /*21f0*/  USGXT.U32 UR6, UR5, 0xe ;  /* 0x0000000e0506789a */ /* 0x000fc40008000000 */
[----:B------:R-:W-:Y:S01]  /*2200*/  UIADD3.X UR29, UPT, UPT, UR4, 0x40004040, URZ, UP1, !UPT ;  /* 0x40004040041d7890 */ /* 0x000fe20008ffe4ff */
[----:B------:R-:W-:Y:S01]  /*2210*/  UMOV UR18, 0xfffffffe ;  /* 0xfffffffe00127882 */ /* 0x000fe20000000000 */
[----:B------:R-:W-:Y:S01]  /*2220*/  UMOV UR19, 0x7fffbfdf ;  /* 0x7fffbfdf00137882 */ /* 0x000fe20000000000 */
[----:B------:R-:W-:Y:S01]  /*2230*/  UMOV UR7, URZ ;  /* 0x000000ff00077c82 */ /* 0x000fe20008000000 */
[----:B------:R-:W-:Y:S02]  /*2240*/  UIADD3 UR25, UPT, UPT, UR12, 0xa0, URZ ;  /* 0x000000a00c197890 */ /* 0x000fe4000fffe0ff */
[----:B------:R-:W-:Y:S02]  /*2250*/  UIADD3.64 UR18, UPT, UPT, UR6, -UR18, URZ ;  /* 0x8000001206127297 */ /* 0x000fe4000fffe0ff */
[----:B------:R-:W-:Y:S02]  /*2260*/  UIADD3.64 UR22, UPT, UPT, UR28, 0x100, URZ ;  /* 0x000001001c167897 */ /* 0x000fe4000fffe0ff */
[----:B------:R-:W-:-:S02]  /*2270*/  UIADD3 UR38, UPT, UPT, UR12, 0xa0, URZ ;  /* 0x000000a00c267890 */ /* 0x000fc4000fffe0ff */
[----:B------:R-:W-:Y:S01]  /*2280*/  UIADD3.64 UR26, UPT, UPT, UR28, 0x200, URZ ;  /* 0x000002001c1a7897 */ /* 0x000fe2000fffe0ff */
[----:B------:R-:W-:Y:S01]  /*2290*/  UMOV UR32, 0x0 ;  /* 0x0000000000207882 */ /* 0x000fe20000000000 */
[----:B------:R-:W-:Y:S01]  /*22a0*/  UMOV UR33, 0x8088010 ;  /* 0x0808801000217882 */ /* 0x000fe20000000000 */
[----:B------:R-:W-:Y:S01]  /*22b0*/  UMOV UR21, 0x40004040 ;  /* 0x4000404000157882 */ /* 0x000fe20000000000 */
[----:B------:R-:W-:Y:S01]  /*22c0*/  UMOV UR7, 0x80004020 ;  /* 0x8000402000077882 */ /* 0x000fe20000000000 */
[----:B------:R-:W-:Y:S01]  /*22d0*/  UMOV UR34, 0x0 ;  /* 0x0000000000227882 */ /* 0x000fe20000000000 */
[----:B------:R-:W-:Y:S01]  /*22e0*/  UMOV UR35, 0x8088010 ;  /* 0x0808801000237882 */ /* 0x000fe20000000000 */
[----:B------:R-:W-:Y:S01]  /*22f0*/  UMOV UR36, 0x0 ;  /* 0x0000000000247882 */ /* 0x000fe20000000000 */
[----:B------:R-:W-:Y:S01]  /*2300*/  UMOV UR37, 0x8088010 ;  /* 0x0808801000257882 */ /* 0x000fe20000000000 */
[----:B------:R-:W-:Y:S01]  /*2310*/  UMOV UR4, UR8 ;  /* 0x0000000800047c82 */ /* 0x000fe20008000000 */
[----:B------:R-:W-:Y:S01]  /*2320*/  UMOV UR5, URZ ;  /* 0x000000ff00057c82 */ /* 0x000fe20008000000 */
[----:B------:R0:W-:Y:S01]  /*2330*/  UTCQMMA gdesc[UR20], gdesc[UR6], tmem[UR15], tmem[UR32], idesc[UR33], !UPT ;  /* 0x00ff2006140075ea */ /* 0x0001e2000f80030f */
[----:B------:R-:W-:Y:S01]  /*2340*/  UMOV UR40, 0x0 ;  /* 0x0000000000287882 */ /* 0x000fe20000000000 */
[----:B------:R-:W-:Y:S01]  /*2350*/  UMOV UR41, 0x8088010 ;  /* 0x0808801000297882 */ /* 0x000fe20000000000 */
[----:B------:R0:W-:Y:S01]  /*2360*/  UTCQMMA gdesc[UR28], gdesc[UR18], tmem[UR15], tmem[UR34], idesc[UR35], UPT ;  /* 0x00ff22121c0075ea */ /* 0x0001e2000b80030f */
[----:B------:R-:W-:Y:S01]  /*2370*/  UMOV UR4, UR4 ;  /* 0x0000000400047c82 */ /* 0x000fe20008000000 */
[----:B------:R0:W-:Y:S01]  /*2380*/  UTCQMMA gdesc[UR22], gdesc[UR6], tmem[UR25], tmem[UR36], idesc[UR37], !UPT ;  /* 0x00ff2406160075ea */ /* 0x0001e2000f800319 */
[----:B------:R0:W-:Y:S01]  /*2390*/  UTCQMMA gdesc[UR26], gdesc[UR18], tmem[UR38], tmem[UR40], idesc[UR41], UPT ;  /* 0x00ff28121a0075ea */ /* 0x0001e2000b800326 */
[----:B------:R0:W-:Y:S01]  /*23a0*/  UTCBAR [UR4], URZ ;  /* 0x000000ff040073e9 */ /* 0x0001e200080000ff */
[----:B------:R-:W-:Y:S01]  /*23b0*/  NOP ;  /* 0x0000000000007918 */ /* 0x000fe20000000000 */
.L_x_6:
[----:B------:R-:W-:Y:S05]  /*23c0*/  @!P2 BRA `(.L_x_7) ;  /* 0x000000000008a947 */ /* 0x000fea0003800000 */
[----:B------:R-:W1:Y:S02]  /*23d0*/  SYNCS.PHASECHK.TRANS64.TRYWAIT P4, [UR11+0x6800], RZ ;  /* 0x006800ffff0075a7 */ /* 0x000e64000808110b */
[----:B-1----:R-:W-:Y:S05]  /*23e0*/  @!P4 BRA `(.L_x_8) ;  /* 0x0000005800f0c947 */ /* 0x002fea0003800000 */
.L_x_7:
[-C--:B------:R-:W-:Y:S01]  /*23f0*/  IADD3 R80, P4, PT, R37, R70.reuse, RZ ;  /* 0x0000004625507210 */ /* 0x080fe20007f9e0ff */
[----:B------:R-:W-:Y:S01]  /*2400*/  BAR.SYNC.DEFER_BLOCKING 0x0 ;  /* 0x0000000000007b1d */ /* 0x000fe20000010000 */
[----:B------:R-:W-:Y:S02]  /*2410*/  IADD3 R78, P5, PT, R39, R70, RZ ;  /* 0x00000046274e7210 */ /* 0x000fe40007fbe0ff */
[-C--:B------:R-:W-:Y:S02]  /*2420*/  LEA.HI.X.SX32 R81, R37, R52.reuse, 0x1, P4 ;  /* 0x0000003425517211 */ /* 0x080fe400020f0eff */
[C---:B------:R-:W-:Y:S02]  /*2430*/  LEA R37, R54.reuse, R37, 0x4 ;  /* 0x0000002536257211 */ /* 0x040fe400078e20ff */
[----:B------:R-:W-:Y:S01]  /*2440*/  LEA.HI.X.SX32 R79, R39, R52, 0x1, P5 ;  /* 0x00000034274f7211 */ /* 0x000fe200028f0eff */
[----:B0-----:R-:W-:Y:S01]  /*2450*/  UIADD3 UR4, UPT, UPT, UR24, 0x38, URZ ;  /* 0x0000003818047890 */ /* 0x001fe2000fffe0ff */
[----:B------:R-:W-:Y:S01]  /*2460*/  IADD3 R76, P4, PT, R37, R70, RZ ;  /* 0x00000046254c7210 */ /* 0x000fe20007f9e0ff */
[----:B------:R-:W0:Y:S01]  /*2470*/  LDTM.x32 R4, tmem[UR16] ;  /* 0x00000010000479ee */ /* 0x000e2200082c0000 */
[----:B------:R-:W-:-:S02]  /*2480*/  LEA R39, R54, R37, 0x3 ;  /* 0x0000002536277211 */ /* 0x000fc400078e18ff */
[----:B------:R-:W-:Y:S02]  /*2490*/  LEA.HI.X.SX32 R77, R37, R52, 0x1, P4 ;  /* 0x00000034254d7211 */ /* 0x000fe400020f0eff */
[----:B------:R-:W-:-:S04]  /*24a0*/  LEA R37, R54, R39, 0x3 ;  /* 0x0000002736257211 */ /* 0x000fc800078e18ff */
[-C--:B------:R-:W-:Y:S02]  /*24b0*/  IADD3 R72, P5, PT, R37, R70.reuse, RZ ;  /* 0x0000004625487210 */ /* 0x080fe40007fbe0ff */
[----:B------:R-:W-:Y:S02]  /*24c0*/  IADD3 R74, P4, PT, R39, R70, RZ ;  /* 0x00000046274a7210 */ /* 0x000fe40007f9e0ff */
[-C--:B------:R-:W-:Y:S01]  /*24d0*/  LEA.HI.X.SX32 R73, R37, R52.reuse, 0x1, P5 ;  /* 0x0000003425497211 */ /* 0x080fe200028f0eff */
[----:B------:R-:W-:Y:S01]  /*24e0*/  IMAD R37, R54, UR4, RZ ;  /* 0x0000000436257c24 */ /* 0x000fe2000f8e02ff */
[----:B------:R-:W-:Y:S01]  /*24f0*/  LEA.HI.X.SX32 R75, R39, R52, 0x1, P4 ;  /* 0x00000034274b7211 */ /* 0x000fe200020f0eff */
[----:B------:R-:W1:Y:S01]  /*2500*/  @!P1 SYNCS.CCTL.IV [UR11+0x6800] ;  /* 0x00680000ff0099b1 */ /* 0x000e62000800000b */
[----:B------:R-:W-:Y:S01]  /*2510*/  PRMT R44, RZ, 0x7610, R44 ;  /* 0x00007610ff2c7816 */ /* 0x000fe2000000002c */
[----:B------:R-:W-:Y:S01]  /*2520*/  NOP ;  /* 0x0000000000007918 */ /* 0x000fe20000000000 */
[----:B------:R-:W-:Y:S01]  /*2530*/  IADD3 R70, P4, PT, R37, R70, RZ ;  /* 0x0000004625467210 */ /* 0x000fe20007f9e0ff */
[----:B------:R-:W1:Y:S01]  /*2540*/  @P2 LDG.E.U8 R38, desc[UR30][R84.64] ;  /* 0x0000001e54262981 */ /* 0x000e62000c1e1100 */
[----:B------:R-:W-:Y:S01]  /*2550*/  PRMT R42, RZ, 0x7610, R42 ;  /* 0x00007610ff2a7816 */ /* 0x000fe2000000002a */
[----:B------:R-:W0:Y:S01]  /*2560*/  LDCU UR4, c[0x0][0x3a8] ;  /* 0x00007500ff0477ac */ /* 0x000e220008000800 */
[----:B------:R-:W-:Y:S01]  /*2570*/  PRMT R46, RZ, 0x7610, R46 ;  /* 0x00007610ff2e7816 */ /* 0x000fe2000000002e */
[----:B------:R-:W2:Y:S01]  /*2580*/  @P2 LDG.E.U8 R40, desc[UR30][R82.64] ;  /* 0x0000001e52282981 */ /* 0x000ea2000c1e1100 */
[----:B------:R-:W-:-:S02]  /*2590*/  PRMT R48, RZ, 0x7610, R48 ;  /* 0x00007610ff307816 */ /* 0x000fc40000000030 */
[----:B------:R-:W-:Y:S01]  /*25a0*/  PRMT R50, RZ, 0x7610, R50 ;  /* 0x00007610ff327816 */ /* 0x000fe20000000032 */
[----:B------:R-:W3:Y:S01]  /*25b0*/  @P2 LDG.E.U8 R44, desc[UR30][R80.64] ;  /* 0x0000001e502c2981 */ /* 0x000ee2000c1e1100 */
[----:B------:R-:W-:Y:S02]  /*25c0*/  PRMT R104, RZ, 0x7610, R104 ;  /* 0x00007610ff687816 */ /* 0x000fe40000000068 */
[----:B------:R-:W-:Y:S01]  /*25d0*/  LEA.HI.X.SX32 R71, R37, R52, 0x1, P4 ;  /* 0x0000003425477211 */ /* 0x000fe200020f0eff */
[----:B------:R-:W4:Y:S04]  /*25e0*/  @P2 LDG.E.U8 R42, desc[UR30][R78.64] ;  /* 0x0000001e4e2a2981 */ /* 0x000f28000c1e1100 */
[----:B------:R-:W5:Y:S04]  /*25f0*/  @P2 LDG.E.U8 R46, desc[UR30][R76.64] ;  /* 0x0000001e4c2e2981 */ /* 0x000f68000c1e1100 */
[----:B------:R-:W5:Y:S04]  /*2600*/  @P2 LDG.E.U8 R48, desc[UR30][R74.64] ;  /* 0x0000001e4a302981 */ /* 0x000f68000c1e1100 */
[----:B------:R-:W5:Y:S04]  /*2610*/  @P2 LDG.E.U8 R50, desc[UR30][R72.64] ;  /* 0x0000001e48322981 */ /* 0x000f68000c1e1100 */
[----:B------:R-:W5:Y:S01]  /*2620*/  @P2 LDG.E.U8 R104, desc[UR30][R70.64] ;  /* 0x0000001e46682981 */ /* 0x000f62000c1e1100 */
[----:B0-----:R-:W-:Y:S01]  /*2630*/  FMUL R37, R4, UR4 ;  /* 0x0000000404257c20 */ /* 0x001fe20008400000 */
[----:B------:R-:W-:Y:S01]  /*2640*/  FMUL R52, R5, UR4 ;  /* 0x0000000405347c20 */ /* 0x000fe20008400000 */
[----:B------:R-:W-:Y:S01]  /*2650*/  FMUL R39, R6, UR4 ;  /* 0x0000000406277c20 */ /* 0x000fe20008400000 */
[----:B------:R-:W-:Y:S01]  /*2660*/  FMUL R41, R7, UR4 ;  /* 0x0000000407297c20 */ /* 0x000fe20008400000 */
[----:B------:R-:W-:Y:S01]  /*2670*/  FMUL R54, R8, UR4 ;  /* 0x0000000408367c20 */ /* 0x000fe20008400000 */
[----:B------:R-:W-:Y:S01]  /*2680*/  FMUL R92, R35, UR4 ;  /* 0x00000004235c7c20 */ /* 0x000fe20008400000 */
[----:B------:R-:W-:Y:S01]  /*2690*/  SHF.L.U32 R68, R36, 0x5, RZ ;  /* 0x0000000524447819 */ /* 0x000fe200000006ff */
[----:B------:R-:W-:Y:S01]  /*26a0*/  UIADD3 UR17, UPT, UPT, UR17, -0x20, URZ ;  /* 0xffffffe011117890 */ /* 0x000fe2000fffe0ff */
[----:B------:R-:W-:Y:S01]  /*26b0*/  FMNMX3 R39, R37, R52, R39, !PT ;  /* 0x0000003425277276 */ /* 0x000fe20007800027 */
[----:B------:R-:W-:Y:S01]  /*26c0*/  FMUL R37, R9, UR4 ;  /* 0x0000000409257c20 */ /* 0x000fe20008400000 */
[----:B------:R-:W-:-:S02]  /*26d0*/  FMUL R52, R10, UR4 ;  /* 0x000000040a347c20 */ /* 0x000fc40008400000 */
[----:B------:R-:W-:Y:S01]  /*26e0*/  FMNMX3 R41, R39, R41, R54, !PT ;  /* 0x0000002927297276 */ /* 0x000fe20007800036 */
[----:B------:R-:W-:Y:S01]  /*26f0*/  FMUL R39, R11, UR4 ;  /* 0x000000040b277c20 */ /* 0x000fe20008400000 */
[----:B------:R-:W-:Y:S02]  /*2700*/  FMUL R54, R12, UR4 ;  /* 0x000000040c367c20 */ /* 0x000fe40008400000 */
[----:B------:R-:W-:Y:S01]  /*2710*/  FMNMX3 R41, R41, R37, R52, !PT ;  /* 0x0000002529297276 */ /* 0x000fe20007800034 */
[----:B------:R-:W-:Y:S01]  /*2720*/  FMUL R37, R13, UR4 ;  /* 0x000000040d257c20 */ /* 0x000fe20008400000 */
[----:B------:R-:W-:Y:S02]  /*2730*/  FMUL R52, R14, UR4 ;  /* 0x000000040e347c20 */ /* 0x000fe40008400000 */
        /* <DEDUP_REMOVED lines=30> */
[----:B------:R-:W-:-:S04]  /*2920*/  FMNMX3 R39, R41, R39, R54, !PT ;  /* 0x0000002729277276 */ /* 0x000fc80007800036 */
[----:B------:R-:W-:Y:S02]  /*2930*/  FMNMX3 R37, R39, R37, R52, !PT ;  /* 0x0000002527257276 */ /* 0x000fe40007800034 */
[----:B------:R-:W-:Y:S02]  /*2940*/  SHF.R.S32.HI R39, RZ, 0x2, R36 ;  /* 0x00000002ff277819 */ /* 0x000fe40000011424 */
[----:B------:R-:W-:Y:S02]  /*2950*/  FMNMX3 R92, R37, -INF , R92, !PT ;  /* 0xff800000255c7876 */ /* 0x000fe4000780005c */
[----:B------:R-:W-:-:S03]  /*2960*/  SGXT R39, R39, 0x1 ;  /* 0x000000012727781a */ /* 0x000fc60000000200 */
[--C-:B------:R-:W-:Y:S01]  /*2970*/  FFMA R4, R4, UR4, -R92.reuse ;  /* 0x0000000404047c23 */ /* 0x100fe2000800085c */
[--C-:B------:R-:W-:Y:S01]  /*2980*/  FFMA R5, R5, UR4, -R92.reuse ;  /* 0x0000000405057c23 */ /* 0x100fe2000800085c */
[--C-:B------:R-:W-:Y:S01]  /*2990*/  FFMA R6, R6, UR4, -R92.reuse ;  /* 0x0000000406067c23 */ /* 0x100fe2000800085c */
[--C-:B------:R-:W-:Y:S01]  /*29a0*/  FFMA R7, R7, UR4, -R92.reuse ;  /* 0x0000000407077c23 */ /* 0x100fe2000800085c */
[----:B------:R-:W-:Y:S01]  /*29b0*/  FMUL R4, R4, 1.4426950216293334961 ;  /* 0x3fb8aa3b04047820 */ /* 0x000fe20000400000 */
[----:B------:R-:W-:Y:S01]  /*29c0*/  FMUL R5, R5, 1.4426950216293334961 ;  /* 0x3fb8aa3b05057820 */ /* 0x000fe20000400000 */
[----:B------:R-:W-:Y:S01]  /*29d0*/  FMUL R6, R6, 1.4426950216293334961 ;  /* 0x3fb8aa3b06067820 */ /* 0x000fe20000400000 */
[----:B------:R-:W-:Y:S01]  /*29e0*/  FMUL R7, R7, 1.4426950216293334961 ;  /* 0x3fb8aa3b07077820 */ /* 0x000fe20000400000 */
[--C-:B------:R-:W-:Y:S01]  /*29f0*/  FFMA R8, R8, UR4, -R92.reuse ;  /* 0x0000000408087c23 */ /* 0x100fe2000800085c */
[--C-:B------:R-:W-:Y:S01]  /*2a00*/  FFMA R9, R9, UR4, -R92.reuse ;  /* 0x0000000409097c23 */ /* 0x100fe2000800085c */
[----:B------:R-:W-:Y:S01]  /*2a10*/  MUFU.EX2 R4, R4 ;  /* 0x0000000400047308 */ /* 0x000fe20000000800 */
[--C-:B------:R-:W-:Y:S01]  /*2a20*/  FFMA R10, R10, UR4, -R92.reuse ;  /* 0x000000040a0a7c23 */ /* 0x100fe2000800085c */
[----:B------:R-:W-:Y:S01]  /*2a30*/  FMUL R8, R8, 1.4426950216293334961 ;  /* 0x3fb8aa3b08087820 */ /* 0x000fe20000400000 */
[----:B------:R-:W-:Y:S01]  /*2a40*/  FMUL R9, R9, 1.4426950216293334961 ;  /* 0x3fb8aa3b09097820 */ /* 0x000fe20000400000 */
[--C-:B------:R-:W-:Y:S01]  /*2a50*/  FFMA R11, R11, UR4, -R92.reuse ;  /* 0x000000040b0b7c23 */ /* 0x100fe2000800085c */
[----:B------:R-:W-:Y:S01]  /*2a60*/  FMUL R10, R10, 1.4426950216293334961 ;  /* 0x3fb8aa3b0a0a7820 */ /* 0x000fe20000400000 */
[--C-:B------:R-:W-:Y:S01]  /*2a70*/  FFMA R12, R12, UR4, -R92.reuse ;  /* 0x000000040c0c7c23 */ /* 0x100fe2000800085c */
[--C-:B------:R-:W-:Y:S01]  /*2a80*/  FFMA R13, R13, UR4, -R92.reuse ;  /* 0x000000040d0d7c23 */ /* 0x100fe2000800085c */
[----:B------:R-:W0:Y:S01]  /*2a90*/  MUFU.EX2 R5, R5 ;  /* 0x0000000500057308 */ /* 0x000e220000000800 */
[----:B------:R-:W-:Y:S01]  /*2aa0*/  FMUL R11, R11, 1.4426950216293334961 ;  /* 0x3fb8aa3b0b0b7820 */ /* 0x000fe20000400000 */
[----:B------:R-:W-:Y:S01]  /*2ab0*/  FMUL R12, R12, 1.4426950216293334961 ;  /* 0x3fb8aa3b0c0c7820 */ /* 0x000fe20000400000 */
[----:B------:R-:W-:Y:S01]  /*2ac0*/  FMUL R13, R13, 1.4426950216293334961 ;  /* 0x3fb8aa3b0d0d7820 */ /* 0x000fe20000400000 */
[--C-:B------:R-:W-:Y:S01]  /*2ad0*/  FFMA R14, R14, UR4, -R92.reuse ;  /* 0x000000040e0e7c23 */ /* 0x100fe2000800085c */
[--C-:B------:R-:W-:Y:S01]  /*2ae0*/  FFMA R15, R15, UR4, -R92.reuse ;  /* 0x000000040f0f7c23 */ /* 0x100fe2000800085c */
[--C-:B------:R-:W-:Y:S01]  /*2af0*/  FFMA R16, R16, UR4, -R92.reuse ;  /* 0x0000000410107c23 */ /* 0x100fe2000800085c */
[--C-:B------:R-:W-:Y:S01]  /*2b00*/  FFMA R17, R17, UR4, -R92.reuse ;  /* 0x0000000411117c23 */ /* 0x100fe2000800085c */
[----:B------:R-:W0:Y:S01]  /*2b10*/  MUFU.EX2 R6, R6 ;  /* 0x0000000600067308 */ /* 0x000e220000000800 */
[----:B------:R-:W-:Y:S01]  /*2b20*/  FMUL R14, R14, 1.4426950216293334961 ;  /* 0x3fb8aa3b0e0e7820 */ /* 0x000fe20000400000 */
[----:B------:R-:W-:Y:S01]  /*2b30*/  FMUL R15, R15, 1.4426950216293334961 ;  /* 0x3fb8aa3b0f0f7820 */ /* 0x000fe20000400000 */
[----:B------:R-:W-:Y:S01]  /*2b40*/  FMUL R16, R16, 1.4426950216293334961 ;  /* 0x3fb8aa3b10107820 */ /* 0x000fe20000400000 */
[----:B------:R-:W-:Y:S01]  /*2b50*/  FMUL R17, R17, 1.4426950216293334961 ;  /* 0x3fb8aa3b11117820 */ /* 0x000fe20000400000 */
[--C-:B------:R-:W-:Y:S01]  /*2b60*/  FFMA R18, R18, UR4, -R92.reuse ;  /* 0x0000000412127c23 */ /* 0x100fe2000800085c */
[--C-:B------:R-:W-:Y:S01]  /*2b70*/  FFMA R19, R19, UR4, -R92.reuse ;  /* 0x0000000413137c23 */ /* 0x100fe2000800085c */
[--C-:B------:R-:W-:Y:S01]  /*2b80*/  FFMA R20, R20, UR4, -R92.reuse ;  /* 0x0000000414147c23 */ /* 0x100fe2000800085c */
[----:B------:R-:W0:Y:S02]  /*2b90*/  MUFU.EX2 R7, R7 ;  /* 0x0000000700077308 */ /* 0x000e240000000800 */
[----:B0-----:R-:W-:Y:S01]  /*2ba0*/  FADD R37, R4, R5 ;  /* 0x0000000504257221 */ /* 0x001fe20000000000 */
[----:B------:R-:W-:Y:S01]  /*2bb0*/  FMUL R18, R18, 1.4426950216293334961 ;  /* 0x3fb8aa3b12127820 */ /* 0x000fe20000400000 */
[----:B------:R-:W-:Y:S01]  /*2bc0*/  FMUL R19, R19, 1.4426950216293334961 ;  /* 0x3fb8aa3b13137820 */ /* 0x000fe20000400000 */
[----:B------:R-:W-:Y:S01]  /*2bd0*/  FMUL R20, R20, 1.4426950216293334961 ;  /* 0x3fb8aa3b14147820 */ /* 0x000fe20000400000 */
[--C-:B------:R-:W-:Y:S01]  /*2be0*/  FFMA R21, R21, UR4, -R92.reuse ;  /* 0x0000000415157c23 */ /* 0x100fe2000800085c */
[--C-:B------:R-:W-:Y:S01]  /*2bf0*/  FFMA R22, R22, UR4, -R92.reuse ;  /* 0x0000000416167c23 */ /* 0x100fe2000800085c */
[--C-:B------:R-:W-:Y:S01]  /*2c00*/  FFMA R23, R23, UR4, -R92.reuse ;  /* 0x0000000417177c23 */ /* 0x100fe2000800085c */
[----:B------:R-:W0:Y:S01]  /*2c10*/  MUFU.EX2 R8, R8 ;  /* 0x0000000800087308 */ /* 0x000e220000000800 */
[----:B------:R-:W-:Y:S01]  /*2c20*/  FADD R52, R6, R37 ;  /* 0x0000002506347221 */ /* 0x000fe20000000000 */
[----:B------:R-:W-:Y:S01]  /*2c30*/  FMUL R21, R21, 1.4426950216293334961 ;  /* 0x3fb8aa3b15157820 */ /* 0x000fe20000400000 */
[----:B------:R-:W-:Y:S01]  /*2c40*/  FMUL R22, R22, 1.4426950216293334961 ;  /* 0x3fb8aa3b16167820 */ /* 0x000fe20000400000 */
[----:B------:R-:W-:Y:S01]  /*2c50*/  FMUL R23, R23, 1.4426950216293334961 ;  /* 0x3fb8aa3b17177820 */ /* 0x000fe20000400000 */
[--C-:B------:R-:W-:Y:S01]  /*2c60*/  FFMA R24, R24, UR4, -R92.reuse ;  /* 0x0000000418187c23 */ /* 0x100fe2000800085c */
[--C-:B------:R-:W-:Y:S01]  /*2c70*/  FFMA R25, R25, UR4, -R92.reuse ;  /* 0x0000000419197c23 */ /* 0x100fe2000800085c */
[----:B------:R-:W-:Y:S01]  /*2c80*/  FFMA R26, R26, UR4, -R92 ;  /* 0x000000041a1a7c23 */ /* 0x000fe2000800085c */
[----:B------:R-:W0:Y:S01]  /*2c90*/  MUFU.EX2 R9, R9 ;  /* 0x0000000900097308 */ /* 0x000e220000000800 */
[----:B------:R-:W-:Y:S01]  /*2ca0*/  FADD R37, R7, R52 ;  /* 0x0000003407257221 */ /* 0x000fe20000000000 */
        /* <DEDUP_REMOVED lines=9> */
[--C-:B------:R-:W-:Y:S01]  /*2d40*/  FFMA R32, R32, UR4, -R92.reuse ;  /* 0x0000000420207c23 */ /* 0x100fe2000800085c */
[--C-:B------:R-:W-:Y:S01]  /*2d50*/  FFMA R28, R28, UR4, -R92.reuse ;  /* 0x000000041c1c7c23 */ /* 0x100fe2000800085c */
[----:B------:R-:W-:Y:S01]  /*2d60*/  FMUL R34, R34, 1.4426950216293334961 ;  /* 0x3fb8aa3b22227820 */ /* 0x000fe20000400000 */
[----:B------:R-:W-:Y:S01]  /*2d70*/  FFMA R33, R33, UR4, -R92 ;  /* 0x0000000421217c23 */ /* 0x000fe2000800085c */
[----:B------:R-:W-:Y:S01]  /*2d80*/  FMUL R35, R35, 1.4426950216293334961 ;  /* 0x3fb8aa3b23237820 */ /* 0x000fe20000400000 */
[----:B------:R-:W0:Y:S01]  /*2d90*/  MUFU.EX2 R11, R11 ;  /* 0x0000000b000b7308 */ /* 0x000e220000000800 */
[----:B------:R-:W-:Y:S01]  /*2da0*/  FADD R37, R9, R52 ;  /* 0x0000003409257221 */ /* 0x000fe20000000000 */
[----:B------:R-:W-:Y:S01]  /*2db0*/  FMUL R32, R32, 1.4426950216293334961 ;  /* 0x3fb8aa3b20207820 */ /* 0x000fe20000400000 */
[----:B------:R-:W-:Y:S01]  /*2dc0*/  FMUL R28, R28, 1.4426950216293334961 ;  /* 0x3fb8aa3b1c1c7820 */ /* 0x000fe20000400000 */
[--C-:B------:R-:W-:Y:S01]  /*2dd0*/  FFMA R29, R29, UR4, -R92.reuse ;  /* 0x000000041d1d7c23 */ /* 0x100fe2000800085c */
[----:B------:R-:W-:Y:S01]  /*2de0*/  FMUL R33, R33, 1.4426950216293334961 ;  /* 0x3fb8aa3b21217820 */ /* 0x000fe20000400000 */
[--C-:B------:R-:W-:Y:S01]  /*2df0*/  FFMA R30, R30, UR4, -R92.reuse ;  /* 0x000000041e1e7c23 */ /* 0x100fe2000800085c */
[----:B------:R-:W-:Y:S01]  /*2e00*/  FFMA R31, R31, UR4, -R92 ;  /* 0x000000041f1f7c23 */ /* 0x000fe2000800085c */
[----:B------:R-:W0:Y:S01]  /*2e10*/  MUFU.EX2 R12, R12 ;  /* 0x0000000c000c7308 */ /* 0x000e220000000800 */
[----:B------:R-:W-:Y:S01]  /*2e20*/  FADD R52, R10, R37 ;  /* 0x000000250a347221 */ /* 0x000fe20000000000 */
[----:B------:R-:W-:Y:S01]  /*2e30*/  FMUL R29, R29, 1.4426950216293334961 ;  /* 0x3fb8aa3b1d1d7820 */ /* 0x000fe20000400000 */
[----:B------:R-:W-:Y:S01]  /*2e40*/  FMUL R30, R30, 1.4426950216293334961 ;  /* 0x3fb8aa3b1e1e7820 */ /* 0x000fe20000400000 */
[----:B------:R-:W-:Y:S01]  /*2e50*/  FMUL R31, R31, 1.4426950216293334961 ;  /* 0x3fb8aa3b1f1f7820 */ /* 0x000fe20000400000 */
[----:B------:R-:W-:-:S03]  /*2e60*/  LOP3.LUT R39, R39, 0x90, RZ, 0xc0, !PT ;  /* 0x0000009027277812 */ /* 0x000fc600078ec0ff */
[----:B------:R-:W0:Y:S02]  /*2e70*/  MUFU.EX2 R13, R13 ;  /* 0x0000000d000d7308 */ /* 0x000e240000000800 */
[C---:B0-----:R-:W-:Y:S01]  /*2e80*/  FADD R37, R11.reuse, R52 ;  /* 0x000000340b257221 */ /* 0x041fe20000000000 */
[----:B------:R-:W-:Y:S02]  /*2e90*/  F2FP.SATFINITE.E4M3.F32.PACK_AB_MERGE_C R10, R11, R10, RZ ;  /* 0x0000000a0b0a723e */ /* 0x000fe400048070ff */
[----:B------:R-:W-:Y:S02]  /*2ea0*/  LOP3.LUT R68, R39, 0x1f60, R68, 0xf8, !PT ;  /* 0x00001f6027447812 */ /* 0x000fe400078ef844 */
[----:B------:R-:W-:Y:S01]  /*2eb0*/  F2FP.SATFINITE.E4M3.F32.PACK_AB_MERGE_C R113, R9, R8, R10 ;  /* 0x000000080971723e */ /* 0x000fe2000480700a */
[----:B------:R-:W0:Y:S01]  /*2ec0*/  MUFU.EX2 R14, R14 ;  /* 0x0000000e000e7308 */ /* 0x000e220000000800 */
[----:B------:R-:W-:Y:S01]  /*2ed0*/  FADD R52, R12, R37 ;  /* 0x000000250c347221 */ /* 0x000fe20000000000 */
[----:B------:R-:W-:-:S06]  /*2ee0*/  LOP3.LUT R69, R68, 0x10, RZ, 0x3c, !PT ;  /* 0x0000001044457812 */ /* 0x000fcc00078e3cff */
[----:B------:R-:W0:Y:S01]  /*2ef0*/  MUFU.EX2 R15, R15 ;  /* 0x0000000f000f7308 */ /* 0x000e220000000800 */
[----:B------:R-:W-:-:S07]  /*2f00*/  FADD R37, R13, R52 ;  /* 0x000000340d257221 */ /* 0x000fce0000000000 */
[----:B------:R-:W0:Y:S02]  /*2f10*/  MUFU.EX2 R16, R16 ;  /* 0x0000001000107308 */ /* 0x000e240000000800 */
[----:B0-----:R-:W-:-:S06]  /*2f20*/  FADD R52, R14, R37 ;  /* 0x000000250e347221 */ /* 0x001fcc0000000000 */
[----:B------:R-:W0:Y:S01]  /*2f30*/  MUFU.EX2 R17, R17 ;  /* 0x0000001100117308 */ /* 0x000e220000000800 */
[C---:B------:R-:W-:Y:S01]  /*2f40*/  FADD R37, R15.reuse, R52 ;  /* 0x000000340f257221 */ /* 0x040fe20000000000 */
[----:B------:R-:W-:-:S04]  /*2f50*/  F2FP.SATFINITE.E4M3.F32.PACK_AB_MERGE_C R14, R15, R14, RZ ;  /* 0x0000000e0f0e723e */ /* 0x000fc800048070ff */
[----:B------:R-:W-:Y:S02]  /*2f60*/  F2FP.SATFINITE.E4M3.F32.PACK_AB_MERGE_C R114, R13, R12, R14 ;  /* 0x0000000c0d72723e */ /* 0x000fe4000480700e */
[----:B------:R-:W0:Y:S01]  /*2f70*/  MUFU.EX2 R18, R18 ;  /* 0x0000001200127308 */ /* 0x000e220000000800 */
[----:B------:R-:W-:-:S07]  /*2f80*/  FADD R52, R16, R37 ;  /* 0x0000002510347221 */ /* 0x000fce0000000000 */
[----:B------:R-:W0:Y:S02]  /*2f90*/  MUFU.EX2 R19, R19 ;  /* 0x0000001300137308 */ /* 0x000e240000000800 */
[----:B0-----:R-:W-:-:S06]  /*2fa0*/  FADD R37, R17, R52 ;  /* 0x0000003411257221 */ /* 0x001fcc0000000000 */
[----:B------:R-:W0:Y:S01]  /*2fb0*/  MUFU.EX2 R20, R20 ;  /* 0x0000001400147308 */ /* 0x000e220000000800 */
[----:B------:R-:W-:-:S07]  /*2fc0*/  FADD R52, R18, R37 ;  /* 0x0000002512347221 */ /* 0x000fce0000000000 */
[----:B------:R-:W0:Y:S01]  /*2fd0*/  MUFU.EX2 R21, R21 ;  /* 0x0000001500157308 */ /* 0x000e220000000800 */
[C---:B------:R-:W-:Y:S01]  /*2fe0*/  FADD R37, R19.reuse, R52 ;  /* 0x0000003413257221 */ /* 0x040fe20000000000 */
[----:B------:R-:W-:-:S04]  /*2ff0*/  F2FP.SATFINITE.E4M3.F32.PACK_AB_MERGE_C R18, R19, R18, RZ ;  /* 0x000000121312723e */ /* 0x000fc800048070ff */
[----:B------:R-:W-:Y:S02]  /*3000*/  F2FP.SATFINITE.E4M3.F32.PACK_AB_MERGE_C R115, R17, R16, R18 ;  /* 0x000000101173723e */ /* 0x000fe40004807012 */
[----:B------:R-:W0:Y:S02]  /*3010*/  MUFU.EX2 R22, R22 ;  /* 0x0000001600167308 */ /* 0x000e240000000800 */
[----:B0-----:R-:W-:-:S06]  /*3020*/  FADD R52, R20, R37 ;  /* 0x0000002514347221 */ /* 0x001fcc0000000000 */
[----:B------:R-:W0:Y:S01]  /*3030*/  MUFU.EX2 R23, R23 ;  /* 0x0000001700177308 */ /* 0x000e220000000800 */
[----:B------:R-:W-:-:S07]  /*3040*/  FADD R37, R21, R52 ;  /* 0x0000003415257221 */ /* 0x000fce0000000000 */
[----:B------:R-:W0:Y:S01]  /*3050*/  MUFU.EX2 R24, R24 ;  /* 0x0000001800187308 */ /* 0x000e220000000800 */
[----:B------:R-:W-:-:S07]  /*3060*/  FADD R52, R22, R37 ;  /* 0x0000002516347221 */ /* 0x000fce0000000000 */
[----:B------:R-:W1:Y:S01]  /*3070*/  MUFU.EX2 R25, R25 ;  /* 0x0000001900197308 */ /* 0x000e620000000800 */
[C---:B0-----:R-:W-:Y:S01]  /*3080*/  FADD R37, R23.reuse, R52 ;  /* 0x0000003417257221 */ /* 0x041fe20000000000 */
[----:B------:R-:W-:-:S04]  /*3090*/  F2FP.SATFINITE.E4M3.F32.PACK_AB_MERGE_C R22, R23, R22, RZ ;  /* 0x000000161716723e */ /* 0x000fc800048070ff */
[----:B------:R-:W-:Y:S02]  /*30a0*/  F2FP.SATFINITE.E4M3.F32.PACK_AB_MERGE_C R116, R21, R20, R22 ;  /* 0x000000141574723e */ /* 0x000fe40004807016 */
[----:B------:R-:W0:Y:S01]  /*30b0*/  MUFU.EX2 R26, R26 ;  /* 0x0000001a001a7308 */ /* 0x000e220000000800 */
[----:B------:R-:W-:-:S07]  /*30c0*/  FADD R36, R24, R37 ;  /* 0x0000002518247221 */ /* 0x000fce0000000000 */
[----:B------:R-:W4:Y:S01]  /*30d0*/  MUFU.EX2 R27, R27 ;  /* 0x0000001b001b7308 */ /* 0x000f220000000800 */
[----:B-1----:R-:W-:Y:S01]  /*30e0*/  FADD R37, R25, R36 ;  /* 0x0000002419257221 */ /* 0x002fe20000000000 */
[----:B------:R-:W-:Y:S06]  /*30f0*/  STS.U8 [R3+UR11+0x6000], R38 ;  /* 0x0060002603007988 */ /* 0x000fec000800000b */
[----:B------:R-:W-:Y:S01]  /*3100*/  MUFU.EX2 R106, R34 ;  /* 0x00000022006a7308 */ /* 0x000fe20000000800 */
[----:B0-----:R-:W-:Y:S01]  /*3110*/  FADD R36, R26, R37 ;  /* 0x000000251a247221 */ /* 0x001fe20000000000 */
[----:B--2---:R-:W-:Y:S04]  /*3120*/  STS.U8 [R3+UR11+0x6100], R40 ;  /* 0x0061002803007988 */ /* 0x004fe8000800000b */
[----:B---3--:R-:W-:Y:S02]  /*3130*/  STS.U8 [R3+UR11+0x6200], R44 ;  /* 0x0062002c03007988 */ /* 0x008fe4000800000b */
[----:B------:R-:W0:Y:S01]  /*3140*/  MUFU.EX2 R107, R35 ;  /* 0x00000023006b7308 */ /* 0x000e220000000800 */
[----:B----4-:R-:W-:Y:S01]  /*3150*/  FADD R37, R27, R36 ;  /* 0x000000241b257221 */ /* 0x010fe20000000000 */
[----:B------:R-:W-:Y:S01]  /*3160*/  F2FP.SATFINITE.E4M3.F32.PACK_AB_MERGE_C R36, R7, R6, RZ ;  /* 0x000000060724723e */ /* 0x000fe200048070ff */
[----:B------:R-:W-:Y:S01]  /*3170*/  STS.U8 [R3+UR11+0x6300], R42 ;  /* 0x0063002a03007988 */ /* 0x000fe2000800000b */
[----:B------:R-:W-:-:S02]  /*3180*/  F2FP.SATFINITE.E4M3.F32.PACK_AB_MERGE_C R26, R27, R26, RZ ;  /* 0x0000001a1b1a723e */ /* 0x000fc400048070ff */
[----:B------:R-:W-:Y:S01]  /*3190*/  F2FP.SATFINITE.E4M3.F32.PACK_AB_MERGE_C R112, R5, R4, R36 ;  /* 0x000000040570723e */ /* 0x000fe20004807024 */
[----:B-----5:R-:W-:Y:S01]  /*31a0*/  STS.U8 [R3+UR11+0x6400], R46 ;  /* 0x0064002e03007988 */ /* 0x020fe2000800000b */
[----:B------:R-:W-:Y:S01]  /*31b0*/  MUFU.EX2 R32, R32 ;  /* 0x0000002000207308 */ /* 0x000fe20000000800 */
[----:B------:R-:W-:Y:S02]  /*31c0*/  F2FP.SATFINITE.E4M3.F32.PACK_AB_MERGE_C R117, R25, R24, R26 ;  /* 0x000000181975723e */ /* 0x000fe4000480701a */
[----:B------:R-:W-:Y:S04]  /*31d0*/  STS.U8 [R3+UR11+0x6500], R48 ;  /* 0x0065003003007988 */ /* 0x000fe8000800000b */
[----:B------:R1:W-:Y:S01]  /*31e0*/  STS.U8 [R3+UR11+0x6600], R50 ;  /* 0x0066003203007988 */ /* 0x0003e2000800000b */
[----:B------:R-:W2:Y:S01]  /*31f0*/  MUFU.EX2 R93, R33 ;  /* 0x00000021005d7308 */ /* 0x000ea20000000800 */
[----:B0-----:R-:W-:-:S02]  /*3200*/  F2FP.SATFINITE.E4M3.F32.PACK_AB_MERGE_C R4, R107, R106, RZ ;  /* 0x0000006a6b04723e */ /* 0x001fc400048070ff */
[----:B------:R0:W-:Y:S04]  /*3210*/  STS.U8 [R3+UR11+0x6700], R104 ;  /* 0x0067006803007988 */ /* 0x0001e8000800000b */
[----:B------:R0:W-:Y:S01]  /*3220*/  STS.128 [R68+UR11+0x4000], R112 ;  /* 0x0040007044007988 */ /* 0x0001e20008000c0b */
[----:B------:R-:W3:Y:S08]  /*3230*/  MUFU.EX2 R28, R28 ;  /* 0x0000001c001c7308 */ /* 0x000ef00000000800 */
[----:B------:R-:W4:Y:S01]  /*3240*/  MUFU.EX2 R29, R29 ;  /* 0x0000001d001d7308 */ /* 0x000f220000000800 */
[----:B--2---:R-:W-:Y:S01]  /*3250*/  F2FP.SATFINITE.E4M3.F32.PACK_AB_MERGE_C R119, R93, R32, R4 ;  /* 0x000000205d77723e */ /* 0x004fe20004807004 */
[----:B------:R-:W-:-:S04]  /*3260*/  FADD R4, -R92, -INF ;  /* 0xff8000005c047421 */ /* 0x000fc80000000100 */
[----:B------:R-:W-:Y:S02]  /*3270*/  FMUL R108, R4, 1.4426950216293334961 ;  /* 0x3fb8aa3b046c7820 */ /* 0x000fe40000400000 */
[----:B------:R-:W2:Y:S01]  /*3280*/  MUFU.EX2 R30, R30 ;  /* 0x0000001e001e7308 */ /* 0x000ea20000000800 */
[----:B---3--:R-:W-:-:S07]  /*3290*/  FADD R6, R28, R37 ;  /* 0x000000251c067221 */ /* 0x008fce0000000000 */
[----:B------:R-:W3:Y:S01]  /*32a0*/  MUFU.EX2 R31, R31 ;  /* 0x0000001f001f7308 */ /* 0x000ee20000000800 */
[----:B----4-:R-:W-:-:S07]  /*32b0*/  FADD R7, R29, R6 ;  /* 0x000000061d077221 */ /* 0x010fce0000000000 */
[----:B------:R-:W4:Y:S01]  /*32c0*/  MUFU.EX2 R108, R108 ;  /* 0x0000006c006c7308 */ /* 0x000f220000000800 */
[----:B--2---:R-:W-:Y:S01]  /*32d0*/  FADD R6, R30, R7 ;  /* 0x000000071e067221 */ /* 0x004fe20000000000 */
[----:B---3--:R-:W-:-:S03]  /*32e0*/  F2FP.SATFINITE.E4M3.F32.PACK_AB_MERGE_C R30, R31, R30, RZ ;  /* 0x0000001e1f1e723e */ /* 0x008fc600048070ff */
[----:B------:R-:W-:Y:S01]  /*32f0*/  FADD R31, R31, R6 ;  /* 0x000000061f1f7221 */ /* 0x000fe20000000000 */
[----:B------:R-:W-:-:S03]  /*3300*/  F2FP.SATFINITE.E4M3.F32.PACK_AB_MERGE_C R118, R29, R28, R30 ;  /* 0x0000001c1d76723e */ /* 0x000fc6000480701e */
[----:B------:R-:W-:Y:S02]  /*3310*/  FADD R110, R32, R31 ;  /* 0x0000001f206e7221 */ /* 0x000fe40000000000 */
[----:B-1----:R-:W1:Y:S01]  /*3320*/  LDTM.x64 R4, tmem[UR13] ;  /* 0x0000000d000479ee */ /* 0x002e620008340000 */
[----:B------:R0:W-:Y:S01]  /*3330*/  STS.128 [R69+UR11+0x4000], R116 ;  /* 0x0040007445007988 */ /* 0x0001e20008000c0b */
[----:B------:R-:W-:Y:S01]  /*3340*/  NOP ;  /* 0x0000000000007918 */ /* 0x000fe20000000000 */
[----:B----4-:R-:W-:Y:S05]  /*3350*/  @!P2 BRA `(.L_x_9) ;  /* 0x000000040004a947 */ /* 0x010fea0003800000 */
[C---:B-1----:R-:W-:Y:S01]  /*3360*/  FMUL R4, R108.reuse, R4 ;  /* 0x000000046c047220 */ /* 0x042fe20000400000 */
[C---:B------:R-:W-:Y:S01]  /*3370*/  FMUL R5, R108.reuse, R5 ;  /* 0x000000056c057220 */ /* 0x040fe20000400000 */
        /* <DEDUP_REMOVED lines=61> */
[----:B------:R-:W-:-:S04]  /*3750*/  FMUL R67, R108, R67 ;  /* 0x000000436c437220 */ /* 0x000fc80000400000 */
[----:B------:R2:W-:Y:S03]  /*3760*/  STTM.x64 tmem[UR13], R4 ;  /* 0x00000004000079ed */ /* 0x0005e6000834000d */
.L_x_9:
[----:B-1----:R-:W1:Y:S02]  /*3770*/  FENCE.VIEW.ASYNC.T ;  /* 0x00000000000073c6 */ /* 0x002e640000000200 */
[----:B-1----:R-:W-:Y:S01]  /*3780*/  BAR.SYNC.DEFER_BLOCKING 0x0 ;  /* 0x0000000000007b1d */ /* 0x002fe20000010000 */
[----:B------:R-:W-:Y:S01]  /*3790*/  FADD R93, R93, R110 ;  /* 0x0000006e5d5d7221 */ /* 0x000fe20000000000 */
[----:B------:R-:W-:-:S03]  /*37a0*/  UISETP.GE.AND UP1, UPT, UR17, 0x1, UPT ;  /* 0x000000011100788c */ /* 0x000fc6000bf26270 */
[----:B------:R-:W-:-:S04]  /*37b0*/  FADD R106, R106, R93 ;  /* 0x0000005d6a6a7221 */ /* 0x000fc80000000000 */
[----:B------:R-:W-:-:S04]  /*37c0*/  FADD R107, R107, R106 ;  /* 0x0000006a6b6b7221 */ /* 0x000fc80000000000 */
[----:B------:R-:W-:Y:S01]  /*37d0*/  FADD R107, R108, R107 ;  /* 0x0000006b6c6b7221 */ /* 0x000fe20000000000 */
[----:B------:R1:W-:Y:S06]  /*37e0*/  MEMBAR.ALL.CTA ;  /* 0x0000000000007992 */ /* 0x0003ec0000008000 */
[----:B-1----:R-:W1:Y:S02]  /*37f0*/  FENCE.VIEW.ASYNC.S ;  /* 0x00000000000073c6 */ /* 0x002e640000000000 */
[----:B-1----:R-:W-:Y:S06]  /*3800*/  BAR.SYNC.DEFER_BLOCKING 0x0 ;  /* 0x0000000000007b1d */ /* 0x002fec0000010000 */
[----:B------:R-:W-:Y:S05]  /*3810*/  @!P3 BRA `(.L_x_10) ;  /* 0x000000000060b947 */ /* 0x000fea0003800000 */
[----:B------:R-:W-:Y:S01]  /*3820*/  UIADD3 UR4, UPT, UPT, UR11, 0x4000, URZ ;  /* 0x000040000b047890 */ /* 0x000fe2000fffe0ff */
[----:B------:R-:W-:Y:S01]  /*3830*/  UMOV UR20, 0xffffff00 ;  /* 0xffffff0000147882 */ /* 0x000fe20000000000 */
[----:B------:R-:W-:Y:S02]  /*3840*/  UMOV UR21, 0x3fffbfef ;  /* 0x3fffbfef00157882 */ /* 0x000fe40000000000 */
[----:B------:R-:W-:Y:S02]  /*3850*/  USHF.R.U32.HI UR6, URZ, 0x4, UR4 ;  /* 0x00000004ff067899 */ /* 0x000fe40008011604 */
[----:B------:R-:W-:Y:S02]  /*3860*/  UIADD3 UR4, UPT, UPT, UR11, 0x6000, URZ ;  /* 0x000060000b047890 */ /* 0x000fe4000fffe0ff */
[----:B------:R-:W-:Y:S02]  /*3870*/  USGXT.U32 UR6, UR6, 0xe ;  /* 0x0000000e0606789a */ /* 0x000fe40008000000 */
[----:B------:R-:W-:Y:S01]  /*3880*/  USHF.R.U32.HI UR4, URZ, 0x4, UR4 ;  /* 0x00000004ff047899 */ /* 0x000fe20008011604 */
[----:B------:R-:W-:Y:S01]  /*3890*/  UMOV UR7, URZ ;  /* 0x000000ff00077c82 */ /* 0x000fe20008000000 */
[----:B------:R-:W-:-:S02]  /*38a0*/  UIADD3 UR22, UPT, UPT, UR12, 0x40, URZ ;  /* 0x000000400c167890 */ /* 0x000fc4000fffe0ff */
[----:B------:R-:W-:Y:S02]  /*38b0*/  USGXT.U32 UR18, UR4, 0xe ;  /* 0x0000000e0412789a */ /* 0x000fe40008000000 */
[----:B------:R-:W-:Y:S01]  /*38c0*/  UIADD3.64 UR20, UPT, UPT, UR6, -UR20, URZ ;  /* 0x8000001406147297 */ /* 0x000fe2000fffe0ff */
[----:B------:R-:W-:Y:S01]  /*38d0*/  UMOV UR26, 0x0 ;  /* 0x00000000001a7882 */ /* 0x000fe20000000000 */
[----:B------:R-:W-:Y:S01]  /*38e0*/  UMOV UR27, 0x8100010 ;  /* 0x08100010001b7882 */ /* 0x000fe20000000000 */
[----:B------:R-:W-:Y:S01]  /*38f0*/  UMOV UR4, UR14 ;  /* 0x0000000e00047c82 */ /* 0x000fe20008000000 */
[----:B------:R-:W-:Y:S01]  /*3900*/  UMOV UR5, URZ ;  /* 0x000000ff00057c82 */ /* 0x000fe20008000000 */
[----:B------:R-:W-:Y:S01]  /*3910*/  UMOV UR19, 0xc0004010 ;  /* 0xc000401000137882 */ /* 0x000fe20000000000 */
[----:B------:R-:W-:Y:S01]  /*3920*/  UMOV UR7, 0xc0004010 ;  /* 0xc000401000077882 */ /* 0x000fe20000000000 */
[----:B------:R-:W-:Y:S01]  /*3930*/  UMOV UR28, 0x0 ;  /* 0x00000000001c7882 */ /* 0x000fe20000000000 */
[----:B------:R-:W-:Y:S01]  /*3940*/  UMOV UR29, 0x8100010 ;  /* 0x08100010001d7882 */ /* 0x000fe20000000000 */
[----:B------:R-:W-:Y:S01]  /*3950*/  UMOV UR4, UR4 ;  /* 0x0000000400047c82 */ /* 0x000fe20008000000 */
[----:B------:R1:W-:Y:S01]  /*3960*/  UTCQMMA gdesc[UR6], gdesc[UR18], tmem[UR12], tmem[UR26], idesc[UR27], UPT ;  /* 0x00ff1a12060075ea */ /* 0x0003e2000b80030c */
[----:B------:R1:W-:Y:S01]  /*3970*/  UTCQMMA gdesc[UR20], gdesc[UR18], tmem[UR22], tmem[UR28], idesc[UR29], UPT ;  /* 0x00ff1c12140075ea */ /* 0x0003e2000b800316 */
[----:B------:R1:W-:Y:S01]  /*3980*/  UTCBAR [UR4], URZ ;  /* 0x000000ff040073e9 */ /* 0x0003e200080000ff */
[----:B------:R-:W-:Y:S01]  /*3990*/  NOP ;  /* 0x0000000000007918 */ /* 0x000fe20000000000 */
.L_x_10:
[----:B------:R-:W-:Y:S01]  /*39a0*/  FSEL R92, R92, -INF , P2 ;  /* 0xff8000005c5c7808 */ /* 0x000fe20001000000 */
[----:B-1----:R-:W-:Y:S01]  /*39b0*/  UMOV UR4, URZ ;  /* 0x000000ff00047c82 */ /* 0x002fe20008000000 */
[----:B------:R-:W-:Y:S01]  /*39c0*/  FSEL R93, R107, 1, P2 ;  /* 0x3f8000006b5d7808 */ /* 0x000fe20001000000 */
[----:B------:R-:W-:Y:S06]  /*39d0*/  BRA.U !UP1, `(.L_x_11) ;  /* 0x0000001909e07547 */ /* 0x000fec000b800000 */
[----:B------:R-:W-:Y:S01]  /*39e0*/  USHF.L.U32 UR7, UR9, 0x5, URZ ;  /* 0x0000000509077899 */ /* 0x000fe200080006ff */
[----:B0-----:R-:W-:Y:S01]  /*39f0*/  SHF.L.U32 R104, R105, 0x5, RZ ;  /* 0x0000000569687819 */ /* 0x001fe200000006ff */
[----:B------:R-:W-:Y:S01]  /*3a00*/  USHF.R.U32.HI UR28, URZ, 0x4, UR11 ;  /* 0x00000004ff1c7899 */ /* 0x000fe2000801160b */
[----:B--2---:R-:W-:Y:S01]  /*3a10*/  HFMA2 R18, -RZ, RZ, 0, 0 ;  /* 0x00000000ff127431 */ /* 0x004fe200000001ff */
[----:B------:R-:W-:Y:S01]  /*3a20*/  UIADD3 UR9, UPT, UPT, UR11, 0x4000, URZ ;  /* 0x000040000b097890 */ /* 0x000fe2000fffe0ff */
[----:B------:R-:W-:Y:S01]  /*3a30*/  MOV R37, R92 ;  /* 0x0000005c00257202 */ /* 0x000fe20000000f00 */
[----:B------:R-:W-:Y:S01]  /*3a40*/  USGXT.U32 UR28, UR28, 0xe ;  /* 0x0000000e1c1c789a */ /* 0x000fe20008000000 */
[----:B------:R-:W-:Y:S01]  /*3a50*/  MOV R105, R104 ;  /* 0x0000006800697202 */ /* 0x000fe20000000f00 */
[----:B------:R-:W-:Y:S02]  /*3a60*/  USHF.R.U32.HI UR9, URZ, 0x4, UR9 ;  /* 0x00000004ff097899 */ /* 0x000fe40008011609 */
[----:B------:R-:W-:-:S02]  /*3a70*/  USHF.R.U32.HI UR4, URZ, 0x4, UR8 ;  /* 0x00000004ff047899 */ /* 0x000fc40008011608 */
[----:B------:R-:W-:Y:S02]  /*3a80*/  UIADD3 UR20, UP2, UPT, UR28, 0x100, URZ ;  /* 0x000001001c147890 */ /* 0x000fe4000ff5e0ff */
[----:B------:R-:W-:Y:S02]  /*3a90*/  UIADD3 UR8, UPT, UPT, UR11, 0x7000, URZ ;  /* 0x000070000b087890 */ /* 0x000fe4000fffe0ff */
[----:B------:R-:W-:Y:S01]  /*3aa0*/  USGXT.U32 UR42, UR9, 0xe ;  /* 0x0000000e092a789a */ /* 0x000fe20008000000 */
[----:B------:R-:W-:Y:S01]  /*3ab0*/  UMOV UR5, URZ ;  /* 0x000000ff00057c82 */ /* 0x000fe20008000000 */
[----:B------:R-:W-:Y:S02]  /*3ac0*/  USGXT.U32 UR4, UR4, 0xe ;  /* 0x0000000e0404789a */ /* 0x000fe40008000000 */
[----:B------:R-:W-:Y:S02]  /*3ad0*/  UIADD3.X UR21, UPT, UPT, UR5, 0x40004040, URZ, UP2, !UPT ;  /* 0x4000404005157890 */ /* 0x000fe400097fe4ff */
[----:B------:R-:W-:-:S02]  /*3ae0*/  USHF.R.U32.HI UR8, URZ, 0x4, UR8 ;  /* 0x00000004ff087899 */ /* 0x000fc40008011608 */
[----:B------:R-:W-:Y:S02]  /*3af0*/  UIADD3 UR36, UP2, UPT, UR20, 0x100, URZ ;  /* 0x0000010014247890 */ /* 0x000fe4000ff5e0ff */
[----:B------:R-:W-:Y:S02]  /*3b00*/  UIADD3 UR38, UP3, UPT, UR20, 0x200, URZ ;  /* 0x0000020014267890 */ /* 0x000fe4000ff7e0ff */
[----:B------:R-:W-:Y:S01]  /*3b10*/  UIADD3 UR40, UP4, UPT, UR42, 0x100, URZ ;  /* 0x000001002a287890 */ /* 0x000fe2000ff9e0ff */
[----:B------:R-:W-:Y:S01]  /*3b20*/  UMOV UR22, 0xfffffffe ;  /* 0xfffffffe00167882 */ /* 0x000fe20000000000 */
[----:B------:R-:W-:Y:S01]  /*3b30*/  UMOV UR23, 0x7fffbfdf ;  /* 0x7fffbfdf00177882 */ /* 0x000fe20000000000 */
[----:B------:R-:W-:Y:S01]  /*3b40*/  UMOV UR6, URZ ;  /* 0x000000ff00067c82 */ /* 0x000fe20008000000 */
[----:B------:R-:W-:Y:S01]  /*3b50*/  UISETP.NE.U32.AND UP1, UPT, UR24, URZ, UPT ;  /* 0x000000ff1800728c */ /* 0x000fe2000bf25070 */
[----:B------:R-:W-:Y:S01]  /*3b60*/  UMOV UR26, 0x1 ;  /* 0x00000001001a7882 */ /* 0x000fe20000000000 */
[----:B------:R-:W0:Y:S01]  /*3b70*/  LDCU UR43, c[0x0][0x3a8] ;  /* 0x00007500ff2b77ac */ /* 0x000e220008000800 */
[----:B------:R-:W-:-:S02]  /*3b80*/  USGXT.U32 UR18, UR8, 0xe ;  /* 0x0000000e0812789a */ /* 0x000fc40008000000 */
[----:B------:R-:W-:Y:S02]  /*3b90*/  UIADD3.64 UR22, UPT, UPT, UR4, -UR22, URZ ;  /* 0x8000001604167297 */ /* 0x000fe4000fffe0ff */
[----:B------:R-:W-:Y:S02]  /*3ba0*/  UIADD3.X UR37, UPT, UPT, UR21, URZ, URZ, UP2, !UPT ;  /* 0x000000ff15257290 */ /* 0x000fe400097fe4ff */
[----:B------:R-:W-:Y:S02]  /*3bb0*/  UIADD3.X UR39, UPT, UPT, UR21, URZ, URZ, UP3, !UPT ;  /* 0x000000ff15277290 */ /* 0x000fe40009ffe4ff */
[----:B------:R-:W-:Y:S01]  /*3bc0*/  UIADD3.X UR41, UPT, UPT, UR6, -0x3fffbff0, URZ, UP4, !UPT ;  /* 0xc000401006297890 */ /* 0x000fe2000a7fe4ff */
[----:B------:R-:W-:Y:S01]  /*3bd0*/  UMOV UR27, UR7 ;  /* 0x00000007001b7c82 */ /* 0x000fe20008000000 */
[----:B------:R-:W-:Y:S01]  /*3be0*/  UMOV UR24, UR4 ;  /* 0x0000000400187c82 */ /* 0x000fe20008000000 */
[----:B------:R-:W-:Y:S01]  /*3bf0*/  UMOV UR25, 0x80004020 ;  /* 0x8000402000197882 */ /* 0x000fe20000000000 */
[----:B------:R-:W-:-:S08]  /*3c00*/  UMOV UR19, 0xc0004010 ;  /* 0xc000401000137882 */ /* 0x000fd00000000000 */
.L_x_16:
[----:B------:R-:W-:Y:S02]  /*3c10*/  SHF.R.S32.HI R19, RZ, 0x1f, R105 ;  /* 0x0000001fff137819 */ /* 0x000fe40000011469 */
[C---:B------:R-:W-:Y:S02]  /*3c20*/  IADD3 R4, P2, PT, R105.reuse, R102, RZ ;  /* 0x0000006669047210 */ /* 0x040fe40007f5e0ff */
[----:B------:R-:W-:Y:S02]  /*3c30*/  IADD3 R8, P3, PT, R105, R98, RZ ;  /* 0x0000006269087210 */ /* 0x000fe40007f7e0ff */
[----:B------:R-:W-:Y:S02]  /*3c40*/  IADD3.X R5, PT, PT, R19, R103, RZ, P2, !PT ;  /* 0x0000006713057210 */ /* 0x000fe400017fe4ff */
[----:B------:R-:W-:Y:S02]  /*3c50*/  IADD3 R12, P2, PT, R105, R94, RZ ;  /* 0x0000005e690c7210 */ /* 0x000fe40007f5e0ff */
[C---:B------:R-:W-:Y:S01]  /*3c60*/  IADD3.X R9, PT, PT, R19.reuse, R99, RZ, P3, !PT ;  /* 0x0000006313097210 */ /* 0x040fe20001ffe4ff */
[----:B------:R1:W2:Y:S01]  /*3c70*/  LDG.E.U8 R20, desc[UR30][R4.64] ;  /* 0x0000001e04147981 */ /* 0x0002a2000c1e1100 */
[----:B------:R-:W-:-:S02]  /*3c80*/  IADD3.X R13, PT, PT, R19, R95, RZ, P2, !PT ;  /* 0x0000005f130d7210 */ /* 0x000fc400017fe4ff */
[C---:B------:R-:W-:Y:S01]  /*3c90*/  IADD3 R16, P3, PT, R105.reuse, R88, RZ ;  /* 0x0000005869107210 */ /* 0x040fe20007f7e0ff */
[----:B------:R-:W3:Y:S01]  /*3ca0*/  LDG.E.U8 R8, desc[UR30][R8.64] ;  /* 0x0000001e08087981 */ /* 0x000ee2000c1e1100 */
[----:B------:R-:W-:Y:S02]  /*3cb0*/  IADD3 R6, P2, PT, R105, R100, RZ ;  /* 0x0000006469067210 */ /* 0x000fe40007f5e0ff */
[C---:B------:R-:W-:Y:S01]  /*3cc0*/  IADD3.X R17, PT, PT, R19.reuse, R89, RZ, P3, !PT ;  /* 0x0000005913117210 */ /* 0x040fe20001ffe4ff */
[----:B------:R-:W4:Y:S01]  /*3cd0*/  LDG.E.U8 R12, desc[UR30][R12.64] ;  /* 0x0000001e0c0c7981 */ /* 0x000f22000c1e1100 */
[----:B------:R-:W-:Y:S02]  /*3ce0*/  IADD3.X R7, PT, PT, R19, R101, RZ, P2, !PT ;  /* 0x0000006513077210 */ /* 0x000fe400017fe4ff */
[C---:B------:R-:W-:Y:S01]  /*3cf0*/  IADD3 R10, P3, PT, R105.reuse, R96, RZ ;  /* 0x00000060690a7210 */ /* 0x040fe20007f7e0ff */
[----:B------:R-:W5:Y:S01]  /*3d00*/  LDG.E.U8 R16, desc[UR30][R16.64] ;  /* 0x0000001e10107981 */ /* 0x000f62000c1e1100 */
[----:B------:R-:W-:-:S02]  /*3d10*/  IADD3 R14, P4, PT, R105, R90, RZ ;  /* 0x0000005a690e7210 */ /* 0x000fc40007f9e0ff */
[----:B-1----:R-:W-:Y:S01]  /*3d20*/  IADD3 R4, P2, PT, R105, R86, RZ ;  /* 0x0000005669047210 */ /* 0x002fe20007f5e0ff */
[----:B------:R-:W5:Y:S01]  /*3d30*/  LDG.E.U8 R7, desc[UR30][R6.64] ;  /* 0x0000001e06077981 */ /* 0x000f62000c1e1100 */
[C---:B------:R-:W-:Y:S02]  /*3d40*/  IADD3.X R11, PT, PT, R19.reuse, R97, RZ, P3, !PT ;  /* 0x00000061130b7210 */ /* 0x040fe40001ffe4ff */
[C---:B------:R-:W-:Y:S02]  /*3d50*/  IADD3.X R15, PT, PT, R19.reuse, R91, RZ, P4, !PT ;  /* 0x0000005b130f7210 */ /* 0x040fe400027fe4ff */
[----:B------:R-:W-:Y:S02]  /*3d60*/  IADD3.X R5, PT, PT, R19, R87, RZ, P2, !PT ;  /* 0x0000005713057210 */ /* 0x000fe400017fe4ff */
[----:B------:R-:W5:Y:S04]  /*3d70*/  LDG.E.U8 R11, desc[UR30][R10.64] ;  /* 0x0000001e0a0b7981 */ /* 0x000f68000c1e1100 */
[----:B------:R-:W5:Y:S04]  /*3d80*/  LDG.E.U8 R15, desc[UR30][R14.64] ;  /* 0x0000001e0e0f7981 */ /* 0x000f68000c1e1100 */
[----:B------:R-:W5:Y:S01]  /*3d90*/  LDG.E.U8 R5, desc[UR30][R4.64] ;  /* 0x0000001e04057981 */ /* 0x000f62000c1e1100 */
[----:B------:R-:W-:-:S02]  /*3da0*/  UMOV UR8, 0x1 ;  /* 0x0000000100087882 */ /* 0x000fc40000000000 */
[----:B------:R-:W-:-:S04]  /*3db0*/  @!UP0 UIADD3 UR8, UPT, UPT, -UR8, 0x100000, URZ ;  /* 0x0010000008088890 */ /* 0x000fc8000fffe1ff */
[----:B------:R-:W-:Y:S02]  /*3dc0*/  @!UP0 USHF.L.U32 UR9, UR8, 0xb, URZ ;  /* 0x0000000b08098899 */ /* 0x000fe400080006ff */
[----:B------:R-:W-:Y:S01]  /*3dd0*/  @!UP0 USHF.L.U32 UR8, UR8, 0x1, URZ ;  /* 0x0000000108088899 */ /* 0x000fe200080006ff */
[----:B------:R-:W-:Y:S01]  /*3de0*/  VOTEU.ALL UP2, P1 ;  /* 0x0000000000ff7886 */ /* 0x000fe20000840000 */
[----:B--2---:R1:W-:Y:S04]  /*3df0*/  STS.U8 [R3+UR11+0x6800], R20 ;  /* 0x0068001403007988 */ /* 0x0043e8000800000b */
[----:B---3--:R1:W-:Y:S04]  /*3e00*/  STS.U8 [R3+UR11+0x6a00], R8 ;  /* 0x006a000803007988 */ /* 0x0083e8000800000b */
[----:B----4-:R1:W-:Y:S04]  /*3e10*/  STS.U8 [R3+UR11+0x6c00], R12 ;  /* 0x006c000c03007988 */ /* 0x0103e8000800000b */
[----:B-----5:R1:W-:Y:S04]  /*3e20*/  STS.U8 [R3+UR11+0x6e00], R16 ;  /* 0x006e001003007988 */ /* 0x0203e8000800000b */
[----:B------:R1:W-:Y:S04]  /*3e30*/  STS.U8 [R2+UR11+0x6900], R7 ;  /* 0x0069000702007988 */ /* 0x0003e8000800000b */
[----:B------:R1:W-:Y:S04]  /*3e40*/  STS.U8 [R2+UR11+0x6b00], R11 ;  /* 0x006b000b02007988 */ /* 0x0003e8000800000b */
[----:B------:R1:W-:Y:S04]  /*3e50*/  STS.U8 [R2+UR11+0x6d00], R15 ;  /* 0x006d000f02007988 */ /* 0x0003e8000800000b */
[----:B------:R1:W-:Y:S01]  /*3e60*/  STS.U8 [R2+UR11+0x6f00], R5 ;  /* 0x006f000502007988 */ /* 0x0003e2000800000b */
[----:B------:R2:W-:Y:S06]  /*3e70*/  MEMBAR.ALL.CTA ;  /* 0x0000000000007992 */ /* 0x0005ec0000008000 */
[----:B--2---:R-:W-:Y:S04]  /*3e80*/  FENCE.VIEW.ASYNC.S ;  /* 0x00000000000073c6 */ /* 0x004fe80000000000 */
[----:B------:R-:W2:Y:S02]  /*3e90*/  FENCE.VIEW.ASYNC.S ;  /* 0x00000000000073c6 */ /* 0x000ea40000000000 */
[----:B--2---:R1:W2:Y:S02]  /*3ea0*/  @!UP2 SYNCS.EXCH.64 URZ, [UR11+0x7810], UR8 ;  /* 0x007810080bffa5b2 */ /* 0x0042a40008000100 */
[----:B--2---:R-:W-:Y:S06]  /*3eb0*/  BAR.SYNC.DEFER_BLOCKING 0x0 ;  /* 0x0000000000007b1d */ /* 0x004fec0000010000 */
[----:B-1----:R-:W-:Y:S05]  /*3ec0*/  BRA.U UP1, `(.L_x_12) ;  /* 0x0000000101507547 */ /* 0x002fea000b800000 */
[----:B------:R-:W-:Y:S02]  /*3ed0*/  UIADD3 UR4, UPT, UPT, UR12, 0xa0, URZ ;  /* 0x000000a00c047890 */ /* 0x000fe4000fffe0ff */
[----:B------:R-:W-:Y:S02]  /*3ee0*/  UIADD3 UR46, UPT, UPT, UR12, 0xa0, URZ ;  /* 0x000000a00c2e7890 */ /* 0x000fe4000fffe0ff */
[----:B------:R-:W-:Y:S01]  /*3ef0*/  UIADD3 UR8, UPT, UPT, UR11, 0x7810, URZ ;  /* 0x000078100b087890 */ /* 0x000fe2000fffe0ff */
[----:B------:R-:W-:Y:S01]  /*3f00*/  UMOV UR32, 0x0 ;  /* 0x0000000000207882 */ /* 0x000fe20000000000 */
[----:B------:R-:W-:Y:S01]  /*3f10*/  UMOV UR33, 0x8088010 ;  /* 0x0808801000217882 */ /* 0x000fe20000000000 */
[----:B------:R-:W-:Y:S01]  /*3f20*/  UMOV UR29, 0x40004040 ;  /* 0x40004040001d7882 */ /* 0x000fe20000000000 */
[----:B------:R-:W-:Y:S01]  /*3f30*/  UMOV UR34, 0x0 ;  /* 0x0000000000227882 */ /* 0x000fe20000000000 */
[----:B------:R-:W-:Y:S01]  /*3f40*/  UMOV UR35, 0x8088010 ;  /* 0x0808801000237882 */ /* 0x000fe20000000000 */
[----:B------:R-:W-:Y:S01]  /*3f50*/  UMOV UR44, 0x0 ;  /* 0x00000000002c7882 */ /* 0x000fe20000000000 */
[----:B------:R-:W-:Y:S01]  /*3f60*/  UMOV UR45, 0x8088010 ;  /* 0x08088010002d7882 */ /* 0x000fe20000000000 */
[----:B------:R1:W-:Y:S01]  /*3f70*/  UTCQMMA gdesc[UR28], gdesc[UR24], tmem[UR15], tmem[UR32], idesc[UR33], !UPT ;  /* 0x00ff20181c0075ea */ /* 0x0003e2000f80030f */
[----:B------:R-:W-:Y:S01]  /*3f80*/  UMOV UR9, URZ ;  /* 0x000000ff00097c82 */ /* 0x000fe20008000000 */
        /* <DEDUP_REMOVED lines=8> */
.L_x_12:
[----:B------:R-:W2:Y:S01]  /*4010*/  SYNCS.PHASECHK.TRANS64.TRYWAIT P2, [UR11+0x7810], RZ ;  /* 0x007810ffff0075a7 */ /* 0x000ea2000804110b */
[----:B------:R-:W-:Y:S01]  /*4020*/  SHF.L.U32 R36, R18, 0x1f, RZ ;  /* 0x0000001f12247819 */ /* 0x000fe200000006ff */
[----:B--2---:R-:W-:Y:S06]  /*4030*/  @!P2 BRA `(.L_x_13) ;  /* 0x0000003c00e8a947 */ /* 0x004fec0003800000 */
.L_x_22:
[----:B------:R-:W-:Y:S01]  /*4040*/  BAR.SYNC.DEFER_BLOCKING 0x0 ;  /* 0x0000000000007b1d */ /* 0x000fe20000010000 */
[----:B-1----:R-:W-:Y:S02]  /*4050*/  USHF.R.S32.HI UR4, URZ, 0x1f, UR27 ;  /* 0x0000001fff047899 */ /* 0x002fe4000801141b */
[----:B------:R-:W-:Y:S02]  /*4060*/  IADD3 R110, P3, PT, R84, UR27, RZ ;  /* 0x0000001b546e7c10 */ /* 0x000fe4000ff7e0ff */
[----:B------:R-:W-:Y:S02]  /*4070*/  IADD3 R122, P4, PT, R82, UR27, RZ ;  /* 0x0000001b527a7c10 */ /* 0x000fe4000ff9e0ff */
[----:B------:R-:W-:Y:S01]  /*4080*/  IADD3.X R111, PT, PT, R85, UR4, RZ, P3, !PT ;  /* 0x00000004556f7c10 */ /* 0x000fe20009ffe4ff */
[----:B------:R-:W1:Y:S01]  /*4090*/  LDTM.x32 R4, tmem[UR16] ;  /* 0x00000010000479ee */ /* 0x000e6200082c0000 */
[----:B------:R-:W1:Y:S01]  /*40a0*/  @!P1 SYNCS.CCTL.IV [UR11+0x7810] ;  /* 0x00781000ff0099b1 */ /* 0x000e62000800000b */
[----:B------:R-:W-:Y:S01]  /*40b0*/  NOP ;  /* 0x0000000000007918 */ /* 0x000fe20000000000 */
[----:B-1----:R-:W1:Y:S02]  /*40c0*/  SYNCS.PHASECHK.TRANS64.TRYWAIT P2, [UR14], R36 ;  /* 0x00000024ff0075a7 */ /* 0x002e64000804110e */
[----:B-1----:R-:W-:Y:S05]  /*40d0*/  @!P2 BRA `(.L_x_14) ;  /* 0x0000003c00cca947 */ /* 0x002fea0003800000 */
.L_x_23:
[----:B------:R-:W-:Y:S01]  /*40e0*/  IADD3 R112, P3, PT, R78, UR27, RZ ;  /* 0x0000001b4e707c10 */ /* 0x000fe2000ff7e0ff */
[----:B------:R-:W2:Y:S01]  /*40f0*/  LDG.E.U8 R110, desc[UR30][R110.64] ;  /* 0x0000001e6e6e7981 */ /* 0x000ea2000c1e1100 */
[----:B------:R-:W-:Y:S02]  /*4100*/  IADD3 R106, P2, PT, R80, UR27, RZ ;  /* 0x0000001b506a7c10 */ /* 0x000fe4000ff5e0ff */
[----:B------:R-:W-:Y:S02]  /*4110*/  IADD3.X R113, PT, PT, R79, UR4, RZ, P3, !PT ;  /* 0x000000044f717c10 */ /* 0x000fe40009ffe4ff */
[----:B------:R-:W-:Y:S02]  /*4120*/  IADD3 R116, P3, PT, R74, UR27, RZ ;  /* 0x0000001b4a747c10 */ /* 0x000fe4000ff7e0ff */
[----:B------:R-:W-:Y:S01]  /*4130*/  IADD3.X R107, PT, PT, R81, UR4, RZ, P2, !PT ;  /* 0x00000004516b7c10 */ /* 0x000fe200097fe4ff */
[----:B------:R-:W3:Y:S01]  /*4140*/  LDG.E.U8 R112, desc[UR30][R112.64] ;  /* 0x0000001e70707981 */ /* 0x000ee2000c1e1100 */
[----:B------:R-:W-:-:S02]  /*4150*/  IADD3.X R117, PT, PT, R75, UR4, RZ, P3, !PT ;  /* 0x000000044b757c10 */ /* 0x000fc40009ffe4ff */
[----:B------:R-:W-:Y:S01]  /*4160*/  IADD3 R114, P2, PT, R76, UR27, RZ ;  /* 0x0000001b4c727c10 */ /* 0x000fe2000ff5e0ff */
[----:B------:R1:W4:Y:S01]  /*4170*/  LDG.E.U8 R106, desc[UR30][R106.64] ;  /* 0x0000001e6a6a7981 */ /* 0x000322000c1e1100 */
[----:B------:R-:W-:-:S03]  /*4180*/  IADD3.X R123, PT, PT, R83, UR4, RZ, P4, !PT ;  /* 0x00000004537b7c10 */ /* 0x000fc6000a7fe4ff */
[----:B------:R-:W5:Y:S01]  /*4190*/  LDG.E.U8 R116, desc[UR30][R116.64] ;  /* 0x0000001e74747981 */ /* 0x000f62000c1e1100 */
[----:B------:R-:W-:Y:S02]  /*41a0*/  IADD3.X R115, PT, PT, R77, UR4, RZ, P2, !PT ;  /* 0x000000044d737c10 */ /* 0x000fe400097fe4ff */
[----:B------:R-:W-:Y:S01]  /*41b0*/  IADD3 R118, P4, PT, R72, UR27, RZ ;  /* 0x0000001b48767c10 */ /* 0x000fe2000ff9e0ff */
[----:B------:R0:W2:Y:S01]  /*41c0*/  LDG.E.U8 R122, desc[UR30][R122.64] ;  /* 0x0000001e7a7a7981 */ /* 0x0000a2000c1e1100 */
[----:B------:R-:W-:-:S03]  /*41d0*/  IADD3 R120, P2, PT, R70, UR27, RZ ;  /* 0x0000001b46787c10 */ /* 0x000fc6000ff5e0ff */
[----:B------:R0:W2:Y:S01]  /*41e0*/  LDG.E.U8 R114, desc[UR30][R114.64] ;  /* 0x0000001e72727981 */ /* 0x0000a2000c1e1100 */
[----:B------:R-:W-:Y:S02]  /*41f0*/  IADD3.X R119, PT, PT, R73, UR4, RZ, P4, !PT ;  /* 0x0000000449777c10 */ /* 0x000fe4000a7fe4ff */
[----:B------:R-:W-:-:S03]  /*4200*/  IADD3.X R121, PT, PT, R71, UR4, RZ, P2, !PT ;  /* 0x0000000447797c10 */ /* 0x000fc600097fe4ff */
[----:B------:R-:W2:Y:S04]  /*4210*/  LDG.E.U8 R118, desc[UR30][R118.64] ;  /* 0x0000001e76767981 */ /* 0x000ea8000c1e1100 */
[----:B------:R0:W2:Y:S02]  /*4220*/  LDG.E.U8 R120, desc[UR30][R120.64] ;  /* 0x0000001e78787981 */ /* 0x0000a4000c1e1100 */
[----:B0-----:R-:W-:Y:S01]  /*4230*/  FMUL R36, R4, UR43 ;  /* 0x0000002b04247c20 */ /* 0x001fe20008400000 */
[----:B------:R-:W-:Y:S01]  /*4240*/  FMUL R39, R5, UR43 ;  /* 0x0000002b05277c20 */ /* 0x000fe20008400000 */
[----:B------:R-:W-:Y:S01]  /*4250*/  FMUL R38, R6, UR43 ;  /* 0x0000002b06267c20 */ /* 0x000fe20008400000 */
[----:B------:R-:W-:Y:S01]  /*4260*/  FMUL R40, R7, UR43 ;  /* 0x0000002b07287c20 */ /* 0x000fe20008400000 */
[----:B------:R-:W-:-:S03]  /*4270*/  FMUL R41, R8, UR43 ;  /* 0x0000002b08297c20 */ /* 0x000fc60008400000 */
        /* <DEDUP_REMOVED lines=40> */
[----:B------:R-:W-:-:S03]  /*4500*/  FMUL R92, R35, UR43 ;  /* 0x0000002b235c7c20 */ /* 0x000fc60008400000 */
[----:B------:R-:W-:-:S04]  /*4510*/  FMNMX3 R36, R38, R36, R39, !PT ;  /* 0x0000002426247276 */ /* 0x000fc80007800027 */
[----:B------:R-:W-:-:S05]  /*4520*/  FMNMX3 R92, R36, R92, R37, !PT ;  /* 0x0000005c245c7276 */ /* 0x000fca0007800025 */
[--C-:B------:R-:W-:Y:S01]  /*4530*/  FFMA R4, R4, UR43, -R92.reuse ;  /* 0x0000002b04047c23 */ /* 0x100fe2000800085c */
[--C-:B------:R-:W-:Y:S01]  /*4540*/  FFMA R5, R5, UR43, -R92.reuse ;  /* 0x0000002b05057c23 */ /* 0x100fe2000800085c */
[--C-:B------:R-:W-:Y:S02]  /*4550*/  FFMA R6, R6, UR43, -R92.reuse ;  /* 0x0000002b06067c23 */ /* 0x100fe4000800085c */
[----:B------:R-:W-:Y:S01]  /*4560*/  FMUL R4, R4, 1.4426950216293334961 ;  /* 0x3fb8aa3b04047820 */ /* 0x000fe20000400000 */
[----:B------:R-:W-:Y:S01]  /*4570*/  FMUL R5, R5, 1.4426950216293334961 ;  /* 0x3fb8aa3b05057820 */ /* 0x000fe20000400000 */
[--C-:B------:R-:W-:Y:S01]  /*4580*/  FFMA R7, R7, UR43, -R92.reuse ;  /* 0x0000002b07077c23 */ /* 0x100fe2000800085c */
[----:B------:R-:W-:Y:S01]  /*4590*/  FMUL R6, R6, 1.4426950216293334961 ;  /* 0x3fb8aa3b06067820 */ /* 0x000fe20000400000 */
[----:B------:R-:W-:Y:S02]  /*45a0*/  MUFU.EX2 R108, R4 ;  /* 0x00000004006c7308 */ /* 0x000fe40000000800 */
[----:B------:R-:W-:Y:S01]  /*45b0*/  FMUL R7, R7, 1.4426950216293334961 ;  /* 0x3fb8aa3b07077820 */ /* 0x000fe20000400000 */
[----:B------:R-:W-:-:S05]  /*45c0*/  FFMA R8, R8, UR43, -R92 ;  /* 0x0000002b08087c23 */ /* 0x000fca000800085c */
[----:B-1----:R-:W0:Y:S01]  /*45d0*/  MUFU.EX2 R107, R5 ;  /* 0x00000005006b7308 */ /* 0x002e220000000800 */
[----:B------:R-:W-:Y:S01]  /*45e0*/  FMUL R8, R8, 1.4426950216293334961 ;  /* 0x3fb8aa3b08087820 */ /* 0x000fe20000400000 */
[----:B------:R-:W-:-:S06]  /*45f0*/  FFMA R9, R9, UR43, -R92 ;  /* 0x0000002b09097c23 */ /* 0x000fcc000800085c */
[----:B------:R-:W1:Y:S01]  /*4600*/  MUFU.EX2 R123, R6 ;  /* 0x00000006007b7308 */ /* 0x000e620000000800 */
[----:B------:R-:W-:Y:S01]  /*4610*/  FMUL R9, R9, 1.4426950216293334961 ;  /* 0x3fb8aa3b09097820 */ /* 0x000fe20000400000 */
[----:B------:R-:W-:-:S06]  /*4620*/  FFMA R10, R10, UR43, -R92 ;  /* 0x0000002b0a0a7c23 */ /* 0x000fcc000800085c */
[----:B------:R-:W1:Y:S01]  /*4630*/  MUFU.EX2 R7, R7 ;  /* 0x0000000700077308 */ /* 0x000e620000000800 */
[----:B------:R-:W-:Y:S01]  /*4640*/  FFMA R11, R11, UR43, -R92 ;  /* 0x0000002b0b0b7c23 */ /* 0x000fe2000800085c */
[----:B------:R-:W-:Y:S01]  /*4650*/  FMUL R10, R10, 1.4426950216293334961 ;  /* 0x3fb8aa3b0a0a7820 */ /* 0x000fe20000400000 */
[----:B0-----:R-:W-:-:S05]  /*4660*/  FADD R4, R108, R107 ;  /* 0x0000006b6c047221 */ /* 0x001fca0000000000 */
[----:B------:R-:W0:Y:S01]  /*4670*/  MUFU.EX2 R109, R8 ;  /* 0x00000008006d7308 */ /* 0x000e220000000800 */
[----:B------:R-:W-:Y:S01]  /*4680*/  FMUL R11, R11, 1.4426950216293334961 ;  /* 0x3fb8aa3b0b0b7820 */ /* 0x000fe20000400000 */
[----:B------:R-:W-:Y:S01]  /*4690*/  FFMA R12, R12, UR43, -R92 ;  /* 0x0000002b0c0c7c23 */ /* 0x000fe2000800085c */
[----:B-1----:R-:W-:-:S05]  /*46a0*/  FADD R4, R123, R4 ;  /* 0x000000047b047221 */ /* 0x002fca0000000000 */
[----:B------:R-:W1:Y:S01]  /*46b0*/  MUFU.EX2 R129, R9 ;  /* 0x0000000900817308 */ /* 0x000e620000000800 */
[----:B------:R-:W-:Y:S01]  /*46c0*/  FMUL R12, R12, 1.4426950216293334961 ;  /* 0x3fb8aa3b0c0c7820 */ /* 0x000fe20000400000 */
[----:B------:R-:W-:Y:S01]  /*46d0*/  FFMA R13, R13, UR43, -R92 ;  /* 0x0000002b0d0d7c23 */ /* 0x000fe2000800085c */
[----:B------:R-:W-:-:S05]  /*46e0*/  FADD R4, R7, R4 ;  /* 0x0000000407047221 */ /* 0x000fca0000000000 */
[----:B------:R-:W1:Y:S01]  /*46f0*/  MUFU.EX2 R5, R10 ;  /* 0x0000000a00057308 */ /* 0x000e620000000800 */
[----:B------:R-:W-:Y:S01]  /*4700*/  FMUL R13, R13, 1.4426950216293334961 ;  /* 0x3fb8aa3b0d0d7820 */ /* 0x000fe20000400000 */
[----:B------:R-:W-:Y:S01]  /*4710*/  FFMA R14, R14, UR43, -R92 ;  /* 0x0000002b0e0e7c23 */ /* 0x000fe2000800085c */
[----:B0-----:R-:W-:-:S05]  /*4720*/  FADD R4, R109, R4 ;  /* 0x000000046d047221 */ /* 0x001fca0000000000 */
[----:B------:R-:W0:Y:S01]  /*4730*/  MUFU.EX2 R11, R11 ;  /* 0x0000000b000b7308 */ /* 0x000e220000000800 */
[----:B------:R-:W-:Y:S01]  /*4740*/  FFMA R15, R15, UR43, -R92 ;  /* 0x0000002b0f0f7c23 */ /* 0x000fe2000800085c */
[----:B------:R-:W-:Y:S01]  /*4750*/  FMUL R14, R14, 1.4426950216293334961 ;  /* 0x3fb8aa3b0e0e7820 */ /* 0x000fe20000400000 */
        /* <DEDUP_REMOVED lines=10> */
[----:B------:R-:W-:Y:S01]  /*4800*/  FMUL R17, R17, 1.4426950216293334961 ;  /* 0x3fb8aa3b11117820 */ /* 0x000fe20000400000 */
[----:B------:R-:W-:Y:S01]  /*4810*/  FFMA R18, R18, UR43, -R92 ;  /* 0x0000002b12127c23 */ /* 0x000fe2000800085c */
[----:B-1----:R-:W-:-:S05]  /*4820*/  FADD R4, R130, R4 ;  /* 0x0000000482047221 */ /* 0x002fca0000000000 */
[----:B------:R-:W1:Y:S01]  /*4830*/  MUFU.EX2 R15, R15 ;  /* 0x0000000f000f7308 */ /* 0x000e620000000800 */
[----:B------:R-:W-:Y:S01]  /*4840*/  FFMA R19, R19, UR43, -R92 ;  /* 0x0000002b13137c23 */ /* 0x000fe2000800085c */
[----:B------:R-:W-:Y:S01]  /*4850*/  FMUL R18, R18, 1.4426950216293334961 ;  /* 0x3fb8aa3b12127820 */ /* 0x000fe20000400000 */
        /* <DEDUP_REMOVED lines=35> */
[----:B------:R-:W-:-:S06]  /*4a90*/  FADD R4, R127, R4 ;  /* 0x000000047f047221 */ /* 0x000fcc0000000000 */
[----:B------:R-:W3:Y:S01]  /*4aa0*/  MUFU.EX2 R141, R25 ;  /* 0x00000019008d7308 */ /* 0x000ee20000000800 */
[----:B0-----:R-:W-:-:S07]  /*4ab0*/  FADD R4, R23, R4 ;  /* 0x0000000417047221 */ /* 0x001fce0000000000 */
[----:B------:R-:W0:Y:S01]  /*4ac0*/  MUFU.EX2 R13, R26 ;  /* 0x0000001a000d7308 */ /* 0x000e220000000800 */
[----:B-1----:R-:W-:-:S07]  /*4ad0*/  FADD R4, R139, R4 ;  /* 0x000000048b047221 */ /* 0x002fce0000000000 */
[----:B------:R-:W1:Y:S01]  /*4ae0*/  MUFU.EX2 R27, R27 ;  /* 0x0000001b001b7308 */ /* 0x000e620000000800 */
[--C-:B------:R-:W-:Y:S01]  /*4af0*/  FFMA R35, R35, UR43, -R92.reuse ;  /* 0x0000002b23237c23 */ /* 0x100fe2000800085c */
[--C-:B------:R-:W-:Y:S01]  /*4b00*/  FFMA R28, R28, UR43, -R92.reuse ;  /* 0x0000002b1c1c7c23 */ /* 0x100fe2000800085c */
[--C-:B------:R-:W-:Y:S01]  /*4b10*/  FFMA R29, R29, UR43, -R92.reuse ;  /* 0x0000002b1d1d7c23 */ /* 0x100fe2000800085c */
[--C-:B------:R-:W-:Y:S01]  /*4b20*/  FFMA R30, R30, UR43, -R92.reuse ;  /* 0x0000002b1e1e7c23 */ /* 0x100fe2000800085c */
[----:B------:R-:W-:Y:S01]  /*4b30*/  FFMA R31, R31, UR43, -R92 ;  /* 0x0000002b1f1f7c23 */ /* 0x000fe2000800085c */
[----:B---3--:R-:W-:Y:S01]  /*4b40*/  FADD R4, R141, R4 ;  /* 0x000000048d047221 */ /* 0x008fe20000000000 */
[--C-:B------:R-:W-:Y:S01]  /*4b50*/  FFMA R34, R34, UR43, -R92.reuse ;  /* 0x0000002b22227c23 */ /* 0x100fe2000800085c */
[----:B------:R-:W-:Y:S01]  /*4b60*/  FMUL R117, R35, 1.4426950216293334961 ;  /* 0x3fb8aa3b23757820 */ /* 0x000fe20000400000 */
[----:B------:R-:W-:Y:S01]  /*4b70*/  FMUL R28, R28, 1.4426950216293334961 ;  /* 0x3fb8aa3b1c1c7820 */ /* 0x000fe20000400000 */
[----:B------:R-:W-:Y:S01]  /*4b80*/  FMUL R29, R29, 1.4426950216293334961 ;  /* 0x3fb8aa3b1d1d7820 */ /* 0x000fe20000400000 */
[----:B------:R-:W-:Y:S01]  /*4b90*/  FMUL R30, R30, 1.4426950216293334961 ;  /* 0x3fb8aa3b1e1e7820 */ /* 0x000fe20000400000 */
[----:B------:R-:W-:Y:S01]  /*4ba0*/  FFMA R111, R32, UR43, -R92 ;  /* 0x0000002b206f7c23 */ /* 0x000fe2000800085c */
[----:B------:R-:W-:Y:S01]  /*4bb0*/  FMUL R31, R31, 1.4426950216293334961 ;  /* 0x3fb8aa3b1f1f7820 */ /* 0x000fe20000400000 */
[----:B0-----:R-:W-:Y:S01]  /*4bc0*/  FADD R4, R13, R4 ;  /* 0x000000040d047221 */ /* 0x001fe20000000000 */
[----:B------:R-:W-:Y:S01]  /*4bd0*/  FFMA R115, R33, UR43, -R92 ;  /* 0x0000002b21737c23 */ /* 0x000fe2000800085c */
[----:B------:R-:W-:Y:S01]  /*4be0*/  FMUL R113, R34, 1.4426950216293334961 ;  /* 0x3fb8aa3b22717820 */ /* 0x000fe20000400000 */
[----:B------:R0:W-:Y:S01]  /*4bf0*/  MUFU.EX2 R142, R117 ;  /* 0x00000075008e7308 */ /* 0x0001e20000000800 */
[----:B------:R-:W-:Y:S01]  /*4c00*/  F2FP.SATFINITE.E4M3.F32.PACK_AB_MERGE_C R123, R7, R123, RZ ;  /* 0x0000007b077b723e */ /* 0x000fe200048070ff */
[----:B-1----:R-:W-:Y:S01]  /*4c10*/  FADD R121, R27, R4 ;  /* 0x000000041b797221 */ /* 0x002fe20000000000 */
[----:B------:R-:W-:Y:S01]  /*4c20*/  F2FP.SATFINITE.E4M3.F32.PACK_AB_MERGE_C R124, R11, R5, RZ ;  /* 0x000000050b7c723e */ /* 0x000fe200048070ff */
[----:B------:R-:W-:Y:S01]  /*4c30*/  FADD R119, -R92, R37 ;  /* 0x000000255c777221 */ /* 0x000fe20000000100 */
[----:B------:R-:W-:Y:S01]  /*4c40*/  F2FP.SATFINITE.E4M3.F32.PACK_AB_MERGE_C R125, R15, R125, RZ ;  /* 0x0000007d0f7d723e */ /* 0x000fe200048070ff */
[----:B------:R-:W-:Y:S01]  /*4c50*/  FMUL R115, R115, 1.4426950216293334961 ;  /* 0x3fb8aa3b73737820 */ /* 0x000fe20000400000 */
[----:B------:R-:W-:Y:S01]  /*4c60*/  F2FP.SATFINITE.E4M3.F32.PACK_AB_MERGE_C R126, R19, R9, RZ ;  /* 0x00000009137e723e */ /* 0x000fe200048070ff */
[----:B------:R-:W-:Y:S01]  /*4c70*/  MUFU.EX2 R134, R28 ;  /* 0x0000001c00867308 */ /* 0x000fe20000000800 */
[----:B0-----:R-:W-:Y:S01]  /*4c80*/  FMUL R117, R111, 1.4426950216293334961 ;  /* 0x3fb8aa3b6f757820 */ /* 0x001fe20000400000 */
[----:B------:R-:W-:-:S02]  /*4c90*/  F2FP.SATFINITE.E4M3.F32.PACK_AB_MERGE_C R127, R23, R127, RZ ;  /* 0x0000007f177f723e */ /* 0x000fc400048070ff */
[----:B------:R-:W-:-:S04]  /*4ca0*/  F2FP.SATFINITE.E4M3.F32.PACK_AB_MERGE_C R128, R27, R13, RZ ;  /* 0x0000000d1b80723e */ /* 0x000fc800048070ff */
[----:B------:R-:W-:Y:S01]  /*4cb0*/  MUFU.EX2 R143, R29 ;  /* 0x0000001d008f7308 */ /* 0x000fe20000000800 */
[----:B------:R-:W-:Y:S01]  /*4cc0*/  FMUL R119, R119, 1.4426950216293334961 ;  /* 0x3fb8aa3b77777820 */ /* 0x000fe20000400000 */
[----:B-----5:R0:W-:Y:S06]  /*4cd0*/  STS.U8 [R3+UR11+0x7500], R116 ;  /* 0x0075007403007988 */ /* 0x0201ec000800000b */
[----:B------:R-:W-:Y:S08]  /*4ce0*/  MUFU.EX2 R136, R30 ;  /* 0x0000001e00887308 */ /* 0x000ff00000000800 */
[----:B------:R1:W-:Y:S08]  /*4cf0*/  MUFU.EX2 R138, R31 ;  /* 0x0000001f008a7308 */ /* 0x0003f00000000800 */
[----:B------:R-:W3:Y:S01]  /*4d00*/  MUFU.EX2 R140, R113 ;  /* 0x00000071008c7308 */ /* 0x000ee20000000800 */
[----:B-1----:R-:W1:Y:S07]  /*4d10*/  LDTM.x64 R4, tmem[UR13] ;  /* 0x0000000d000479ee */ /* 0x002e6e0008340000 */
[----:B------:R-:W-:Y:S08]  /*4d20*/  MUFU.EX2 R117, R117 ;  /* 0x0000007500757308 */ /* 0x000ff00000000800 */
[----:B0-----:R-:W0:Y:S08]  /*4d30*/  MUFU.EX2 R116, R115 ;  /* 0x0000007300747308 */ /* 0x001e300000000800 */
[----:B------:R-:W1:Y:S01]  /*4d40*/  MUFU.EX2 R144, R119 ;  /* 0x0000007700907308 */ /* 0x000e620000000800 */
[----:B----4-:R3:W-:Y:S04]  /*4d50*/  STS.U8 [R3+UR11+0x7200], R106 ;  /* 0x0072006a03007988 */ /* 0x0107e8000800000b */
[----:B--2---:R2:W-:Y:S01]  /*4d60*/  STS.U8 [R3+UR11+0x7400], R114 ;  /* 0x0074007203007988 */ /* 0x0045e2000800000b */
[----:B------:R-:W-:-:S02]  /*4d70*/  F2FP.SATFINITE.E4M3.F32.PACK_AB_MERGE_C R109, R129, R109, R124 ;  /* 0x0000006d816d723e */ /* 0x000fc4000480707c */
[----:B------:R-:W-:Y:S01]  /*4d80*/  F2FP.SATFINITE.E4M3.F32.PACK_AB_MERGE_C R108, R107, R108, R123 ;  /* 0x0000006c6b6c723e */ /* 0x000fe2000480707b */
[----:B------:R4:W-:Y:S01]  /*4d90*/  STS.U8 [R3+UR11+0x7000], R110 ;  /* 0x0070006e03007988 */ /* 0x0009e2000800000b */
[----:B---3--:R-:W-:Y:S02]  /*4da0*/  F2FP.SATFINITE.E4M3.F32.PACK_AB_MERGE_C R106, R142, R140, RZ ;  /* 0x0000008c8e6a723e */ /* 0x008fe400048070ff */
[----:B--2---:R-:W-:Y:S01]  /*4db0*/  F2FP.SATFINITE.E4M3.F32.PACK_AB_MERGE_C R114, R138, R136, RZ ;  /* 0x000000888a72723e */ /* 0x004fe200048070ff */
[----:B------:R2:W-:Y:S01]  /*4dc0*/  STS.U8 [R3+UR11+0x7300], R112 ;  /* 0x0073007003007988 */ /* 0x0005e2000800000b */
[----:B------:R-:W-:Y:S02]  /*4dd0*/  F2FP.SATFINITE.E4M3.F32.PACK_AB_MERGE_C R111, R135, R133, R126 ;  /* 0x00000085876f723e */ /* 0x000fe4000480707e */
[----:B----4-:R-:W-:Y:S02]  /*4de0*/  F2FP.SATFINITE.E4M3.F32.PACK_AB_MERGE_C R110, R131, R130, R125 ;  /* 0x00000082836e723e */ /* 0x010fe4000480707d */
[----:B------:R-:W-:-:S02]  /*4df0*/  F2FP.SATFINITE.E4M3.F32.PACK_AB_MERGE_C R113, R141, R139, R128 ;  /* 0x0000008b8d71723e */ /* 0x000fc40004807080 */
[----:B------:R-:W-:Y:S02]  /*4e00*/  F2FP.SATFINITE.E4M3.F32.PACK_AB_MERGE_C R114, R143, R134, R114 ;  /* 0x000000868f72723e */ /* 0x000fe40004807072 */
[----:B0-----:R-:W-:Y:S02]  /*4e10*/  F2FP.SATFINITE.E4M3.F32.PACK_AB_MERGE_C R115, R116, R117, R106 ;  /* 0x000000757473723e */ /* 0x001fe4000480706a */
[----:B--2---:R-:W-:Y:S01]  /*4e20*/  F2FP.SATFINITE.E4M3.F32.PACK_AB_MERGE_C R112, R137, R132, R127 ;  /* 0x000000848970723e */ /* 0x004fe2000480707f */
[----:B------:R0:W-:Y:S01]  /*4e30*/  STS.U8 [R3+UR11+0x7100], R122 ;  /* 0x0071007a03007988 */ /* 0x0001e2000800000b */
[C---:B-1----:R-:W-:Y:S01]  /*4e40*/  FMUL R4, R144.reuse, R4 ;  /* 0x0000000490047220 */ /* 0x042fe20000400000 */
[C---:B------:R-:W-:Y:S01]  /*4e50*/  FMUL R5, R144.reuse, R5 ;  /* 0x0000000590057220 */ /* 0x040fe20000400000 */
[C---:B------:R-:W-:Y:S01]  /*4e60*/  FMUL R6, R144.reuse, R6 ;  /* 0x0000000690067220 */ /* 0x040fe20000400000 */
[----:B------:R0:W-:Y:S01]  /*4e70*/  STS.U8 [R3+UR11+0x7600], R118 ;  /* 0x0076007603007988 */ /* 0x0001e2000800000b */
[C---:B------:R-:W-:Y:S01]  /*4e80*/  FMUL R7, R144.reuse, R7 ;  /* 0x0000000790077220 */ /* 0x040fe20000400000 */
[C---:B------:R-:W-:Y:S01]  /*4e90*/  FMUL R8, R144.reuse, R8 ;  /* 0x0000000890087220 */ /* 0x040fe20000400000 */
[C---:B------:R-:W-:Y:S01]  /*4ea0*/  FMUL R9, R144.reuse, R9 ;  /* 0x0000000990097220 */ /* 0x040fe20000400000 */
[----:B------:R0:W-:Y:S01]  /*4eb0*/  STS.U8 [R3+UR11+0x7700], R120 ;  /* 0x0077007803007988 */ /* 0x0001e2000800000b */
        /* <DEDUP_REMOVED lines=57> */
[----:B------:R-:W-:Y:S01]  /*5250*/  FMUL R67, R144, R67 ;  /* 0x0000004390437220 */ /* 0x000fe20000400000 */
[----:B------:R0:W-:Y:S04]  /*5260*/  STS.128 [R68+UR11+0x4000], R108 ;  /* 0x0040006c44007988 */ /* 0x0001e80008000c0b */
[----:B------:R0:W-:Y:S01]  /*5270*/  STS.128 [R69+UR11+0x4000], R112 ;  /* 0x0040007045007988 */ /* 0x0001e20008000c0b */
[----:B------:R-:W-:Y:S01]  /*5280*/  NOP ;  /* 0x0000000000007918 */ /* 0x000fe20000000000 */
[----:B------:R0:W-:Y:S01]  /*5290*/  STTM.x64 tmem[UR13], R4 ;  /* 0x00000004000079ed */ /* 0x0001e2000834000d */
[----:B------:R-:W1:Y:S02]  /*52a0*/  FENCE.VIEW.ASYNC.T ;  /* 0x00000000000073c6 */ /* 0x000e640000000200 */
[----:B-1----:R-:W-:Y:S01]  /*52b0*/  BAR.SYNC.DEFER_BLOCKING 0x0 ;  /* 0x0000000000007b1d */ /* 0x002fe20000010000 */
[----:B------:R-:W-:-:S05]  /*52c0*/  FADD R121, R134, R121 ;  /* 0x0000007986797221 */ /* 0x000fca0000000000 */
[----:B------:R1:W-:Y:S06]  /*52d0*/  MEMBAR.ALL.CTA ;  /* 0x0000000000007992 */ /* 0x0003ec0000008000 */
[----:B-1----:R-:W1:Y:S01]  /*52e0*/  FENCE.VIEW.ASYNC.S ;  /* 0x00000000000073c6 */ /* 0x002e620000000000 */
[----:B------:R-:W-:-:S04]  /*52f0*/  FADD R121, R143, R121 ;  /* 0x000000798f797221 */ /* 0x000fc80000000000 */
[----:B------:R-:W-:-:S04]  /*5300*/  FADD R121, R136, R121 ;  /* 0x0000007988797221 */ /* 0x000fc80000000000 */
[----:B------:R-:W-:-:S04]  /*5310*/  FADD R121, R138, R121 ;  /* 0x000000798a797221 */ /* 0x000fc80000000000 */
[----:B------:R-:W-:-:S04]  /*5320*/  FADD R121, R117, R121 ;  /* 0x0000007975797221 */ /* 0x000fc80000000000 */
[----:B------:R-:W-:Y:S01]  /*5330*/  FADD R121, R116, R121 ;  /* 0x0000007974797221 */ /* 0x000fe20000000000 */
[----:B------:R-:W-:-:S03]  /*5340*/  ULEA UR14, UR26, UR11, 0x3 ;  /* 0x0000000b1a0e7291 */ /* 0x000fc6000f8e18ff */
[----:B------:R-:W-:Y:S01]  /*5350*/  FADD R121, R140, R121 ;  /* 0x000000798c797221 */ /* 0x000fe20000000000 */
[----:B------:R-:W-:-:S03]  /*5360*/  UIADD3 UR14, UPT, UPT, UR14, 0x7800, URZ ;  /* 0x000078000e0e7890 */ /* 0x000fc6000fffe0ff */
[----:B------:R-:W-:Y:S01]  /*5370*/  FADD R121, R142, R121 ;  /* 0x000000798e797221 */ /* 0x000fe20000000000 */
[----:B------:R-:W-:Y:S01]  /*5380*/  UMOV UR4, UR5 ;  /* 0x0000000500047c82 */ /* 0x000fe20008000000 */
[----:B-1----:R-:W-:Y:S06]  /*5390*/  BAR.SYNC.DEFER_BLOCKING 0x0 ;  /* 0x0000000000007b1d */ /* 0x002fec0000010000 */
[----:B------:R-:W-:Y:S05]  /*53a0*/  BRA.U UP1, `(.L_x_15) ;  /* 0x0000000101387547 */ /* 0x000fea000b800000 */
[----:B------:R-:W-:Y:S01]  /*53b0*/  UIADD3 UR29, UPT, UPT, UR12, 0x40, URZ ;  /* 0x000000400c1d7890 */ /* 0x000fe2000fffe0ff */
[----:B------:R-:W-:Y:S01]  /*53c0*/  UMOV UR32, UR42 ;  /* 0x0000002a00207c82 */ /* 0x000fe20008000000 */
[----:B------:R-:W-:Y:S01]  /*53d0*/  UMOV UR33, 0xc0004010 ;  /* 0xc000401000217882 */ /* 0x000fe20000000000 */
[----:B------:R-:W-:Y:S01]  /*53e0*/  UMOV UR34, 0x0 ;  /* 0x0000000000227882 */ /* 0x000fe20000000000 */
[----:B------:R-:W-:Y:S01]  /*53f0*/  UMOV UR35, 0x8100010 ;  /* 0x0810001000237882 */ /* 0x000fe20000000000 */
[----:B------:R-:W-:Y:S01]  /*5400*/  UMOV UR8, UR14 ;  /* 0x0000000e00087c82 */ /* 0x000fe20008000000 */
[----:B------:R-:W-:Y:S01]  /*5410*/  UMOV UR9, URZ ;  /* 0x000000ff00097c82 */ /* 0x000fe20008000000 */
[----:B------:R-:W-:Y:S01]  /*5420*/  UMOV UR44, 0x0 ;  /* 0x00000000002c7882 */ /* 0x000fe20000000000 */
[----:B------:R-:W-:Y:S01]  /*5430*/  UMOV UR45, 0x8100010 ;  /* 0x08100010002d7882 */ /* 0x000fe20000000000 */
[----:B------:R1:W-:Y:S01]  /*5440*/  UTCQMMA gdesc[UR32], gdesc[UR18], tmem[UR12], tmem[UR34], idesc[UR35], UPT ;  /* 0x00ff2212200075ea */ /* 0x0003e2000b80030c */
[----:B------:R-:W-:Y:S01]  /*5450*/  UMOV UR5, UR8 ;  /* 0x0000000800057c82 */ /* 0x000fe20008000000 */
[----:B------:R1:W-:Y:S01]  /*5460*/  UTCQMMA gdesc[UR40], gdesc[UR18], tmem[UR29], tmem[UR44], idesc[UR45], UPT ;  /* 0x00ff2c12280075ea */ /* 0x0003e2000b80031d */
[----:B------:R1:W-:Y:S01]  /*5470*/  UTCBAR [UR5], URZ ;  /* 0x000000ff050073e9 */ /* 0x0003e200080000ff */
[----:B------:R-:W-:-:S02]  /*5480*/  NOP ;  /* 0x0000000000007918 */ /* 0x000fc40000000000 */
.L_x_15:
[----:B------:R-:W-:Y:S01]  /*5490*/  UIADD3 UR26, UPT, UPT, UR26, 0x1, URZ ;  /* 0x000000011a1a7890 */ /* 0x000fe2000fffe0ff */
[----:B------:R-:W-:Y:S01]  /*54a0*/  FFMA R93, R144, R93, R121 ;  /* 0x0000005d905d7223 */ /* 0x000fe20000000079 */
[----:B------:R-:W-:Y:S01]  /*54b0*/  UIADD3 UR6, UPT, UPT, UR6, 0x20, URZ ;  /* 0x0000002006067890 */ /* 0x000fe2000fffe0ff */
[----:B------:R-:W-:Y:S01]  /*54c0*/  IADD3 R105, PT, PT, R104, R105, RZ ;  /* 0x0000006968697210 */ /* 0x000fe20007ffe0ff */
[----:B------:R-:W-:Y:S01]  /*54d0*/  UISETP.GT.AND UP2, UPT, UR26, 0x1, UPT ;  /* 0x000000011a00788c */ /* 0x000fe2000bf44270 */
[----:B0-----:R-:W-:Y:S01]  /*54e0*/  MOV R18, UR4 ;  /* 0x0000000400127c02 */ /* 0x001fe20008000f00 */
[----:B------:R-:W-:Y:S01]  /*54f0*/  UIADD3 UR27, UPT, UPT, UR7, UR27, URZ ;  /* 0x0000001b071b7290 */ /* 0x000fe2000fffe0ff */
[----:B------:R-:W-:Y:S01]  /*5500*/  MOV R37, R92 ;  /* 0x0000005c00257202 */ /* 0x000fe20000000f00 */
[----:B-1----:R-:W-:Y:S02]  /*5510*/  USEL UR5, URZ, 0x1, !UP2 ;  /* 0x00000001ff057887 */ /* 0x002fe4000d000000 */
[----:B------:R-:W-:-:S02]  /*5520*/  USEL UR26, UR26, URZ, !UP2 ;  /* 0x000000ff1a1a7287 */ /* 0x000fc4000d000000 */
[----:B------:R-:W-:Y:S02]  /*5530*/  UISETP.GE.AND UP2, UPT, UR6, UR17, UPT ;  /* 0x000000110600728c */ /* 0x000fe4000bf46270 */
[----:B------:R-:W-:-:S07]  /*5540*/  ULOP3.LUT UR5, UR4, UR5, URZ, 0x3c, !UPT ;  /* 0x0000000504057292 */ /* 0x000fce000f8e3cff */
[----:B------:R-:W-:Y:S05]  /*5550*/  BRA.U !UP2, `(.L_x_16) ;  /* 0xffffffe50aac7547 */ /* 0x000fea000b83ffff */
.L_x_11:
[----:B------:R-:W1:Y:S01]  /*5560*/  LDCU UR5, c[0x0][0x3f0] ;  /* 0x00007e00ff0577ac */ /* 0x000e620008000800 */
[C---:B------:R-:W-:Y:S01]  /*5570*/  FMUL R2, R93.reuse, 8388608 ;  /* 0x4b0000005d027820 */ /* 0x040fe20000400000 */
[----:B------:R-:W-:-:S04]  /*5580*/  FSETP.GEU.AND P3, PT, R93, 1.175494350822287508e-38, PT ;  /* 0x008000005d00780b */ /* 0x000fc80003f6e000 */
[----:B------:R-:W-:Y:S01]  /*5590*/  FSEL R70, R2, R93, !P3 ;  /* 0x0000005d02467208 */ /* 0x000fe20005800000 */
[----:B-1----:R-:W-:-:S09]  /*55a0*/  UISETP.GE.AND UP0, UPT, UR5, 0x1, UPT ;  /* 0x000000010500788c */ /* 0x002fd2000bf06270 */
[----:B------:R-:W-:Y:S05]  /*55b0*/  BRA.U !UP0, `(.L_x_17) ;  /* 0x0000000108107547 */ /* 0x000fea000b800000 */
[----:B------:R-:W-:-:S06]  /*55c0*/  USHF.L.U32 UR4, UR4, 0x1f, URZ ;  /* 0x0000001f04047899 */ /* 0x000fcc00080006ff */
[----:B------:R-:W-:-:S04]  /*55d0*/  MOV R2, UR4 ;  /* 0x0000000400027c02 */ /* 0x000fc80008000f00 */
[----:B------:R-:W1:Y:S02]  /*55e0*/  SYNCS.PHASECHK.TRANS64.TRYWAIT P2, [UR14], R2 ;  /* 0x00000002ff0075a7 */ /* 0x000e64000804110e */
[----:B-1----:R-:W-:Y:S05]  /*55f0*/  @!P2 BRA `(.L_x_18) ;  /* 0x000000280090a947 */ /* 0x002fea0003800000 */
.L_x_17:
[----:B------:R-:W-:Y:S01]  /*5600*/  BAR.SYNC.DEFER_BLOCKING 0x0 ;  /* 0x0000000000007b1d */ /* 0x000fe20000010000 */
[----:B------:R-:W-:Y:S01]  /*5610*/  IADD3 R2, PT, PT, R70, -0x3f3504f3, RZ ;  /* 0xc0cafb0d46027810 */ /* 0x000fe20007ffe0ff */
[----:B0-----:R-:W-:Y:S01]  /*5620*/  HFMA2 R69, -RZ, RZ, 1.443359375, -0.2030029296875 ;  /* 0x3dc6b27fff457431 */ /* 0x001fe200000001ff */
[C---:B------:R-:W-:Y:S02]  /*5630*/  FSETP.GT.AND P2, PT, |R93|.reuse, 8.50705917302346158658e+37, PT ;  /* 0x7e8000005d00780b */ /* 0x040fe40003f44200 */
[----:B------:R-:W-:Y:S01]  /*5640*/  LOP3.LUT R3, R2, 0xff800000, RZ, 0xc0, !PT ;  /* 0xff80000002037812 */ /* 0x000fe200078ec0ff */
[----:B------:R-:W0:Y:S01]  /*5650*/  LDCU.64 UR4, c[0x0][0x3e0] ;  /* 0x00007c00ff0477ac */ /* 0x000e220008000a00 */
[----:B------:R-:W-:Y:S01]  /*5660*/  FSETP.GEU.AND P4, PT, |R93|, 1.175494350822287508e-38, PT ;  /* 0x008000005d00780b */ /* 0x000fe20003f8e200 */
[----:B------:R-:W1:Y:S01]  /*5670*/  LDC R127, c[0x0][0x3e8] ;  /* 0x0000fa00ff7f7b82 */ /* 0x000e620000000800 */
[----:B------:R-:W-:Y:S02]  /*5680*/  IADD3 R68, PT, PT, R70, -R3, RZ ;  /* 0x8000000346447210 */ /* 0x000fe40007ffe0ff */
[----:B------:R-:W-:-:S02]  /*5690*/  FSEL R2, RZ, -23, P3 ;  /* 0xc1b80000ff027808 */ /* 0x000fc40001800000 */
[----:B------:R-:W-:Y:S01]  /*56a0*/  I2FP.F32.S32 R3, R3 ;  /* 0x0000000300037245 */ /* 0x000fe20000201400 */
[----:B------:R-:W-:Y:S01]  /*56b0*/  FADD R68, R68, -1 ;  /* 0xbf80000044447421 */ /* 0x000fe20000000000 */
[----:B------:R-:W-:Y:S01]  /*56c0*/  FSETP.NEU.AND P3, PT, R70, RZ, PT ;  /* 0x000000ff4600720b */ /* 0x000fe20003f6d000 */
[----:B------:R-:W-:Y:S02]  /*56d0*/  @P2 FMUL R93, R93, 0.25 ;  /* 0x3e8000005d5d2820 */ /* 0x000fe40000400000 */
[C---:B------:R-:W-:Y:S01]  /*56e0*/  FFMA.FTZ R69, R68.reuse, R69, -0.16845393180847167969 ;  /* 0xbe2c7f3044457423 */ /* 0x040fe20000010045 */
[----:B------:R-:W-:Y:S01]  /*56f0*/  FFMA.FTZ R2, R3, 1.1920928955078125e-07, R2 ;  /* 0x3400000003027823 */ /* 0x000fe20000010002 */
[----:B------:R-:W-:Y:S02]  /*5700*/  @!P4 FMUL R93, R93, 16777216 ;  /* 0x4b8000005d5dc820 */ /* 0x000fe40000400000 */
[C---:B------:R-:W-:Y:S01]  /*5710*/  FFMA.FTZ R69, R68.reuse, R69, 0.1716887056827545166 ;  /* 0x3e2fcf2a44457423 */ /* 0x040fe20000010045 */
[----:B------:R-:W3:Y:S02]  /*5720*/  @!P1 SYNCS.CCTL.IV [UR11+0x7800] ;  /* 0x00780000ff0099b1 */ /* 0x000ee4000800000b */
[----:B---3--:R-:W-:Y:S01]  /*5730*/  BAR.SYNC.DEFER_BLOCKING 0x0 ;  /* 0x0000000000007b1d */ /* 0x008fe20000010000 */
[----:B------:R-:W-:Y:S01]  /*5740*/  FFMA.FTZ R69, R68, R69, -0.17900948226451873779 ;  /* 0xbe374e4344457423 */ /* 0x000fe20000010045 */
[----:B0-----:R-:W-:-:S03]  /*5750*/  UIMAD UR4, UR10, UR4, URZ ;  /* 0x000000040a0472a4 */ /* 0x001fc6000f8e02ff */
[C---:B------:R-:W-:Y:S01]  /*5760*/  FFMA.FTZ R69, R68.reuse, R69, 0.20512372255325317383 ;  /* 0x3e520bf444457423 */ /* 0x040fe20000010045 */
[----:B------:R-:W0:Y:S01]  /*5770*/  MUFU.RCP R3, R93 ;  /* 0x0000005d00037308 */ /* 0x000e220000001000 */
[C---:B-1----:R-:W-:Y:S01]  /*5780*/  IMAD R75, R127.reuse, 0x25, RZ ;  /* 0x000000257f4b7824 */ /* 0x042fe200078e02ff */
[----:B--2---:R-:W1:Y:S01]  /*5790*/  LDTM.x64 R4, tmem[UR13] ;  /* 0x0000000d000479ee */ /* 0x004e620008340000 */
[C---:B------:R-:W-:Y:S01]  /*57a0*/  FFMA.FTZ R69, R68.reuse, R69, -0.24046532809734344482 ;  /* 0xbe763c8b44457423 */ /* 0x040fe20000010045 */
[C---:B------:R-:W-:Y:S01]  /*57b0*/  IMAD R77, R127.reuse, 0x26, RZ ;  /* 0x000000267f4d7824 */ /* 0x040fe200078e02ff */
[C---:B------:R-:W-:Y:S01]  /*57c0*/  LEA R187, R127.reuse, -R127, 0x6 ;  /* 0x8000007f7fbb7211 */ /* 0x040fe200078e30ff */
[C---:B------:R-:W-:Y:S02]  /*57d0*/  IMAD R129, R127.reuse, 0x2a, RZ ;  /* 0x0000002a7f817824 */ /* 0x040fe400078e02ff */
[----:B------:R-:W-:Y:S01]  /*57e0*/  FFMA.FTZ R69, R68, R69, 0.28857114911079406738 ;  /* 0x3e93bf9944457423 */ /* 0x000fe20000010045 */
[----:B------:R-:W-:-:S02]  /*57f0*/  IMAD R131, R127, 0x2b, RZ ;  /* 0x0000002b7f837824 */ /* 0x000fc400078e02ff */
[C---:B------:R-:W-:Y:S02]  /*5800*/  IMAD R139, R127.reuse, 0x2f, RZ ;  /* 0x0000002f7f8b7824 */ /* 0x040fe400078e02ff */
[C---:B------:R-:W-:Y:S01]  /*5810*/  FFMA.FTZ R69, R68.reuse, R69, -0.36067417263984680176 ;  /* 0xbeb8aa4944457423 */ /* 0x040fe20000010045 */
[C---:B------:R-:W-:Y:S02]  /*5820*/  IMAD R141, R127.reuse, 0x30, RZ ;  /* 0x000000307f8d7824 */ /* 0x040fe400078e02ff */
[C---:B------:R-:W-:Y:S02]  /*5830*/  IMAD R153, R127.reuse, 0x34, RZ ;  /* 0x000000347f997824 */ /* 0x040fe400078e02ff */
[----:B------:R-:W-:Y:S01]  /*5840*/  FFMA.FTZ R69, R68, R69, 0.48089820146560668945 ;  /* 0x3ef6384a44457423 */ /* 0x000fe20000010045 */
[C---:B------:R-:W-:Y:S02]  /*5850*/  IMAD R79, R127.reuse, 0x27, RZ ;  /* 0x000000277f4f7824 */ /* 0x040fe400078e02ff */
[----:B------:R-:W-:-:S02]  /*5860*/  IMAD R155, R127, 0x35, RZ ;  /* 0x000000357f9b7824 */ /* 0x000fc400078e02ff */
[C---:B------:R-:W-:Y:S01]  /*5870*/  FFMA.FTZ R69, R68.reuse, R69, -0.72134751081466674805 ;  /* 0xbf38aa3b44457423 */ /* 0x040fe20000010045 */
[C---:B------:R-:W-:Y:S01]  /*5880*/  IMAD R169, R127.reuse, 0x39, RZ ;  /* 0x000000397fa97824 */ /* 0x040fe200078e02ff */
[----:B------:R-:W2:Y:S01]  /*5890*/  @!P1 SYNCS.CCTL.IV [UR11+0x7808] ;  /* 0x00780800ff0099b1 */ /* 0x000ea2000800000b */
[C---:B------:R-:W-:Y:S02]  /*58a0*/  IMAD R133, R127.reuse, 0x2c, RZ ;  /* 0x0000002c7f857824 */ /* 0x040fe400078e02ff */
[----:B------:R-:W-:Y:S01]  /*58b0*/  FMUL R69, R68, R69 ;  /* 0x0000004544457220 */ /* 0x000fe20000400000 */
[----:B------:R-:W-:Y:S01]  /*58c0*/  IMAD R171, R127, 0x3a, RZ ;  /* 0x0000003a7fab7824 */ /* 0x000fe200078e02ff */
[----:B------:R-:W-:Y:S01]  /*58d0*/  NOP ;  /* 0x0000000000007918 */ /* 0x000fe20000000000 */
[----:B-1----:R-:W-:Y:S01]  /*58e0*/  @P2 FMUL R6, R6, 0.25 ;  /* 0x3e80000006062820 */ /* 0x002fe20000400000 */
[----:B------:R-:W-:Y:S01]  /*58f0*/  @P2 FMUL R7, R7, 0.25 ;  /* 0x3e80000007072820 */ /* 0x000fe20000400000 */
[----:B------:R-:W-:Y:S01]  /*5900*/  @P2 FMUL R4, R4, 0.25 ;  /* 0x3e80000004042820 */ /* 0x000fe20000400000 */
[----:B------:R-:W-:Y:S01]  /*5910*/  @P2 FMUL R5, R5, 0.25 ;  /* 0x3e80000005052820 */ /* 0x000fe20000400000 */
[----:B------:R-:W-:Y:S01]  /*5920*/  @!P4 FMUL R6, R6, 16777216 ;  /* 0x4b8000000606c820 */ /* 0x000fe20000400000 */
[----:B------:R-:W-:Y:S01]  /*5930*/  @!P4 FMUL R7, R7, 16777216 ;  /* 0x4b8000000707c820 */ /* 0x000fe20000400000 */
[----:B------:R-:W-:Y:S01]  /*5940*/  @P2 FMUL R8, R8, 0.25 ;  /* 0x3e80000008082820 */ /* 0x000fe20000400000 */
[----:B------:R-:W-:Y:S01]  /*5950*/  @P2 FMUL R9, R9, 0.25 ;  /* 0x3e80000009092820 */ /* 0x000fe20000400000 */
[C---:B0-----:R-:W-:Y:S01]  /*5960*/  FMUL R87, R3.reuse, R6 ;  /* 0x0000000603577220 */ /* 0x041fe20000400000 */
[----:B------:R-:W-:Y:S01]  /*5970*/  FMUL R6, R3, R7 ;  /* 0x0000000703067220 */ /* 0x000fe20000400000 */
[----:B------:R-:W-:Y:S01]  /*5980*/  @P2 FMUL R10, R10, 0.25 ;  /* 0x3e8000000a0a2820 */ /* 0x000fe20000400000 */
        /* <DEDUP_REMOVED lines=57> */
[----:B------:R-:W-:Y:S01]  /*5d20*/  F2FP.SATFINITE.E4M3.F32.PACK_AB_MERGE_C R87, R6, R87, RZ ;  /* 0x000000570657723e */ /* 0x000fe200048070ff */
[----:B------:R-:W-:Y:S01]  /*5d30*/  @!P4 FMUL R4, R4, 16777216 ;  /* 0x4b8000000404c820 */ /* 0x000fe20000400000 */
[----:B------:R-:W-:Y:S01]  /*5d40*/  ISETP.GE.U32.AND P2, PT, R70, 0x7f800000, PT ;  /* 0x7f8000004600780c */ /* 0x000fe20003f46070 */
[----:B------:R-:W0:Y:S01]  /*5d50*/  LDC.64 R6, c[0x0][0x398] ;  /* 0x0000e600ff067b82 */ /* 0x000e220000000a00 */
[----:B------:R-:W-:Y:S01]  /*5d60*/  @!P4 FMUL R8, R8, 16777216 ;  /* 0x4b8000000808c820 */ /* 0x000fe20000400000 */
        /* <DEDUP_REMOVED lines=123> */
[----:B------:R-:W-:Y:S01]  /*6520*/  FFMA.FTZ R69, R68, 1.4426950216293334961, R69 ;  /* 0x3fb8aa3b44457823 */ /* 0x000fe20000010045 */
[----:B------:R-:W-:Y:S01]  /*6530*/  @P2 MOV R3, 0x7f800000 ;  /* 0x7f80000000032802 */ /* 0x000fe20000000f00 */
[----:B------:R-:W-:Y:S01]  /*6540*/  IMAD R5, R0, UR5, RZ ;  /* 0x0000000500057c24 */ /* 0x000fe2000f8e02ff */
[----:B------:R-:W-:Y:S01]  /*6550*/  USHF.R.S32.HI UR5, URZ, 0x1f, UR4 ;  /* 0x0000001fff057899 */ /* 0x000fe20008011404 */
[----:B------:R-:W-:Y:S01]  /*6560*/  FADD R2, R2, R69 ;  /* 0x0000004502027221 */ /* 0x000fe20000000000 */
[----:B------:R-:W-:Y:S01]  /*6570*/  F2FP.SATFINITE.E4M3.F32.PACK_AB_MERGE_C R85, R4, R85, RZ ;  /* 0x000000550455723e */ /* 0x000fe200048070ff */
[----:B------:R-:W-:Y:S01]  /*6580*/  @P2 FFMA.FTZ R2, R70, R3, +INF ;  /* 0x7f80000046022423 */ /* 0x000fe20000010003 */
[----:B------:R-:W-:Y:S01]  /*6590*/  SHF.R.S32.HI R4, RZ, 0x1f, R5 ;  /* 0x0000001fff047819 */ /* 0x000fe20000011405 */
[C---:B------:R-:W-:Y:S01]  /*65a0*/  IMAD R25, R127.reuse, 0xc, RZ ;  /* 0x0000000c7f197824 */ /* 0x040fe200078e02ff */
[CC--:B------:R-:W-:Y:S01]  /*65b0*/  LEA R15, R127.reuse, -R127.reuse, 0x3 ;  /* 0x8000007f7f0f7211 */ /* 0x0c0fe200078e18ff */
[C---:B------:R-:W-:Y:S01]  /*65c0*/  IMAD R27, R127.reuse, 0xd, RZ ;  /* 0x0000000d7f1b7824 */ /* 0x040fe200078e02ff */
[----:B------:R-:W-:Y:S01]  /*65d0*/  FSEL R3, R2, -INF , P3 ;  /* 0xff80000002037808 */ /* 0x000fe20001800000 */
[----:B------:R-:W-:Y:S01]  /*65e0*/  IMAD R37, R127, 0x12, RZ ;  /* 0x000000127f257824 */ /* 0x000fe200078e02ff */
[----:B0-----:R-:W-:Y:S01]  /*65f0*/  IADD3 R2, P2, P3, R5, UR4, R6 ;  /* 0x0000000405027c10 */ /* 0x001fe2000fb5e006 */
[C---:B------:R-:W-:Y:S01]  /*6600*/  IMAD R45, R127.reuse, 0x16, RZ ;  /* 0x000000167f2d7824 */ /* 0x040fe200078e02ff */
[----:B------:R-:W-:Y:S01]  /*6610*/  SHF.L.U32 R5, R127, 0x1, RZ ;  /* 0x000000017f057819 */ /* 0x000fe200000006ff */
[----:B------:R-:W-:Y:S01]  /*6620*/  FFMA R92, R3, 0.69314718246459960938, R92 ;  /* 0x3f317218035c7823 */ /* 0x000fe2000000005c */
[----:B------:R-:W-:Y:S01]  /*6630*/  IADD3.X R3, PT, PT, R4, UR5, R7, P2, P3 ;  /* 0x0000000504037c10 */ /* 0x000fe200097e6407 */
[C---:B------:R-:W-:Y:S01]  /*6640*/  IMAD R55, R127.reuse, 0x1b, RZ ;  /* 0x0000001b7f377824 */ /* 0x040fe200078e02ff */
[C---:B------:R-:W-:Y:S01]  /*6650*/  LEA R7, R127.reuse, R127, 0x1 ;  /* 0x0000007f7f077211 */ /* 0x040fe200078e08ff */
[----:B------:R-:W-:Y:S01]  /*6660*/  IMAD R29, R127, 0xe, RZ ;  /* 0x0000000e7f1d7824 */ /* 0x000fe200078e02ff */
[-C--:B------:R-:W-:Y:S01]  /*6670*/  IADD3 R4, P2, PT, R5, R2.reuse, RZ ;  /* 0x0000000205047210 */ /* 0x080fe20007f5e0ff */
[C---:B------:R-:W-:Y:S01]  /*6680*/  IMAD R57, R127.reuse, 0x1c, RZ ;  /* 0x0000001c7f397824 */ /* 0x040fe200078e02ff */
[----:B------:R-:W-:Y:S01]  /*6690*/  F2FP.SATFINITE.E4M3.F32.PACK_AB_MERGE_C R95, R14, R95, RZ ;  /* 0x0000005f0e5f723e */ /* 0x000fe200048070ff */
[----:B------:R-:W-:Y:S01]  /*66a0*/  IMAD R39, R127, 0x13, RZ ;  /* 0x000000137f277824 */ /* 0x000fe200078e02ff */
[-C--:B------:R-:W-:Y:S01]  /*66b0*/  IADD3 R6, P3, PT, R7, R2.reuse, RZ ;  /* 0x0000000207067210 */ /* 0x080fe20007f7e0ff */
[----:B------:R-:W-:Y:S01]  /*66c0*/  IMAD R13, R127, 0x6, RZ ;  /* 0x000000067f0d7824 */ /* 0x000fe200078e02ff */
[----:B------:R-:W-:Y:S01]  /*66d0*/  LEA.HI.X.SX32 R5, R5, R3, 0x1, P2 ;  /* 0x0000000305057211 */ /* 0x000fe200010f0eff */
[C---:B------:R-:W-:Y:S01]  /*66e0*/  IMAD R21, R127.reuse, 0xa, RZ ;  /* 0x0000000a7f157824 */ /* 0x040fe200078e02ff */
[C---:B------:R-:W-:Y:S01]  /*66f0*/  SHF.L.U32 R17, R127.reuse, 0x3, RZ ;  /* 0x000000037f117819 */ /* 0x040fe200000006ff */
[----:B------:R-:W-:Y:S01]  /*6700*/  IMAD R23, R127, 0xb, RZ ;  /* 0x0000000b7f177824 */ /* 0x000fe200078e02ff */
[-C--:B------:R-:W-:Y:S01]  /*6710*/  IADD3 R14, P2, PT, R15, R2.reuse, RZ ;  /* 0x000000020f0e7210 */ /* 0x080fe20007f5e0ff */
[C---:B------:R-:W-:Y:S01]  /*6720*/  IMAD R59, R127.reuse, 0x1d, RZ ;  /* 0x0000001d7f3b7824 */ /* 0x040fe200078e02ff */
[----:B------:R-:W-:Y:S01]  /*6730*/  F2FP.SATFINITE.E4M3.F32.PACK_AB_MERGE_C R97, R16, R97, RZ ;  /* 0x000000611061723e */ /* 0x000fe200048070ff */
[----:B------:R-:W-:Y:S01]  /*6740*/  IMAD R69, R127, 0x22, RZ ;  /* 0x000000227f457824 */ /* 0x000fe200078e02ff */
[----:B------:R-:W-:Y:S01]  /*6750*/  LEA.HI.X.SX32 R7, R7, R3, 0x1, P3 ;  /* 0x0000000307077211 */ /* 0x000fe200018f0eff */
[C---:B------:R-:W-:Y:S01]  /*6760*/  IMAD R41, R127.reuse, 0x14, RZ ;  /* 0x000000147f297824 */ /* 0x040fe200078e02ff */
[----:B------:R-:W-:Y:S01]  /*6770*/  F2FP.SATFINITE.E4M3.F32.PACK_AB_MERGE_C R105, R24, R105, RZ ;  /* 0x000000691869723e */ /* 0x000fe200048070ff */
[----:B------:R-:W-:Y:S01]  /*6780*/  IMAD R43, R127, 0x15, RZ ;  /* 0x000000157f2b7824 */ /* 0x000fe200078e02ff */
[-C--:B------:R-:W-:Y:S01]  /*6790*/  IADD3 R16, P3, PT, R17, R2.reuse, RZ ;  /* 0x0000000211107210 */ /* 0x080fe20007f7e0ff */
[----:B------:R-:W-:Y:S01]  /*67a0*/  IMAD R53, R127, 0x1a, RZ ;  /* 0x0000001a7f357824 */ /* 0x000fe200078e02ff */
[----:B------:R-:W-:Y:S01]  /*67b0*/  LEA.HI.X.SX32 R15, R15, R3, 0x1, P2 ;  /* 0x000000030f0f7211 */ /* 0x000fe200010f0eff */
[----:B------:R-:W-:Y:S01]  /*67c0*/  IMAD R61, R127, 0x1e, RZ ;  /* 0x0000001e7f3d7824 */ /* 0x000fe200078e02ff */
[-C--:B------:R-:W-:Y:S01]  /*67d0*/  IADD3 R24, P2, PT, R25, R2.reuse, RZ ;  /* 0x0000000219187210 */ /* 0x080fe20007f5e0ff */
[C---:B------:R-:W-:Y:S01]  /*67e0*/  IMAD R173, R127.reuse, 0x3b, RZ ;  /* 0x0000003b7fad7824 */ /* 0x040fe200078e02ff */
[C---:B------:R-:W-:Y:S01]  /*67f0*/  LEA R35, R127.reuse, R127, 0x4 ;  /* 0x0000007f7f237211 */ /* 0x040fe200078e20ff */
[C---:B------:R-:W-:Y:S01]  /*6800*/  IMAD R143, R127.reuse, 0x31, RZ ;  /* 0x000000317f8f7824 */ /* 0x040fe200078e02ff */
[C---:B------:R-:W-:Y:S01]  /*6810*/  SHF.L.U32 R9, R127.reuse, 0x2, RZ ;  /* 0x000000027f097819 */ /* 0x040fe200000006ff */
        /* <DEDUP_REMOVED lines=10> */
[C---:B------:R-:W-:Y:S01]  /*68c0*/  IMAD R81, R127.reuse, 0x28, RZ ;  /* 0x000000287f517824 */ /* 0x040fe200078e02ff */
[----:B------:R-:W-:Y:S01]  /*68d0*/  F2FP.SATFINITE.E4M3.F32.PACK_AB_MERGE_C R89, R8, R89, RZ ;  /* 0x000000590859723e */ /* 0x000fe200048070ff */
[----:B------:R-:W-:Y:S01]  /*68e0*/  IMAD R83, R127, 0x29, RZ ;  /* 0x000000297f537824 */ /* 0x000fe200078e02ff */
[-C--:B------:R-:W-:Y:S01]  /*68f0*/  IADD3 R34, P2, PT, R35, R2.reuse, RZ ;  /* 0x0000000223227210 */ /* 0x080fe20007f5e0ff */
[----:B------:R-:W-:Y:S01]  /*6900*/  IMAD R185, R127, 0x3e, RZ ;  /* 0x0000003e7fb97824 */ /* 0x000fe200078e02ff */
[----:B------:R-:W-:Y:S01]  /*6910*/  IADD3 R8, P4, PT, R9, R2, RZ ;  /* 0x0000000209087210 */ /* 0x000fe20007f9e0ff */
[C---:B------:R-:W-:Y:S01]  /*6920*/  IMAD R135, R127.reuse, 0x2d, RZ ;  /* 0x0000002d7f877824 */ /* 0x040fe200078e02ff */
[C---:B------:R-:W-:Y:S01]  /*6930*/  LEA R19, R127.reuse, R127, 0x3 ;  /* 0x0000007f7f137211 */ /* 0x040fe200078e18ff */
[C---:B------:R-:W-:Y:S01]  /*6940*/  IMAD R137, R127.reuse, 0x2e, RZ ;  /* 0x0000002e7f897824 */ /* 0x040fe200078e02ff */
[----:B------:R-:W-:Y:S01]  /*6950*/  F2FP.SATFINITE.E4M3.F32.PACK_AB_MERGE_C R117, R36, R117, RZ ;  /* 0x000000752475723e */ /* 0x000fe200048070ff */
[----:B------:R-:W-:Y:S01]  /*6960*/  IMAD R147, R127, 0x32, RZ ;  /* 0x000000327f937824 */ /* 0x000fe200078e02ff */
[----:B------:R-:W-:Y:S01]  /*6970*/  F2FP.SATFINITE.E4M3.F32.PACK_AB_MERGE_C R84, R47, R84, RZ ;  /* 0x000000542f54723e */ /* 0x000fe200048070ff */
[----:B------:R-:W-:Y:S01]  /*6980*/  IMAD R47, R127, 0x17, RZ ;  /* 0x000000177f2f7824 */ /* 0x000fe200078e02ff */
[----:B------:R-:W-:Y:S01]  /*6990*/  LEA.HI.X.SX32 R27, R27, R3, 0x1, P3 ;  /* 0x000000031b1b7211 */ /* 0x000fe200018f0eff */
[C---:B------:R-:W-:Y:S01]  /*69a0*/  IMAD R149, R127.reuse, 0x33, RZ ;  /* 0x000000337f957824 */ /* 0x040fe200078e02ff */
[----:B------:R-:W-:Y:S01]  /*69b0*/  F2FP.SATFINITE.E4M3.F32.PACK_AB_MERGE_C R125, R44, R125, RZ ;  /* 0x0000007d2c7d723e */ /* 0x000fe200048070ff */
[----:B------:R-:W-:Y:S01]  /*69c0*/  IMAD R159, R127, 0x37, RZ ;  /* 0x000000377f9f7824 */ /* 0x000fe200078e02ff */
[----:B------:R-:W-:Y:S01]  /*69d0*/  IADD3 R36, P3, PT, R37, R2, RZ ;  /* 0x0000000225247210 */ /* 0x000fe20007f7e0ff */
[----:B------:R-:W-:Y:S01]  /*69e0*/  IMAD R163, R127, 0x38, RZ ;  /* 0x000000387fa37824 */ /* 0x000fe200078e02ff */
[----:B------:R-:W-:Y:S01]  /*69f0*/  LEA.HI.X.SX32 R35, R35, R3, 0x1, P2 ;  /* 0x0000000323237211 */ /* 0x000fe200010f0eff */
[----:B------:R0:W-:Y:S01]  /*6a00*/  STG.E.U8 desc[UR30][R2.64], R85 ;  /* 0x0000005502007986 */ /* 0x0001e2000c10111e */
[----:B------:R-:W-:Y:S01]  /*6a10*/  F2FP.SATFINITE.E4M3.F32.PACK_AB_MERGE_C R99, R18, R99, RZ ;  /* 0x000000631263723e */ /* 0x000fe200048070ff */
[----:B------:R-:W1:Y:S01]  /*6a20*/  LDCU UR4, c[0x0][0x3ec] ;  /* 0x00007d80ff0477ac */ /* 0x000e620008000800 */
[----:B------:R-:W-:-:S02]  /*6a30*/  LEA.HI.X.SX32 R9, R9, R3, 0x1, P4 ;  /* 0x0000000309097211 */ /* 0x000fc400020f0eff */
[-C--:B------:R-:W-:Y:S02]  /*6a40*/  IADD3 R44, P2, PT, R45, R2.reuse, RZ ;  /* 0x000000022d2c7210 */ /* 0x080fe40007f5e0ff */
[-C--:B------:R-:W-:Y:S02]  /*6a50*/  IADD3 R18, P4, PT, R19, R2.reuse, RZ ;  /* 0x0000000213127210 */ /* 0x080fe40007f9e0ff */
[----:B------:R-:W-:Y:S02]  /*6a60*/  F2FP.SATFINITE.E4M3.F32.PACK_AB_MERGE_C R145, R46, R145, RZ ;  /* 0x000000912e91723e */ /* 0x000fe400048070ff */
[----:B------:R-:W-:Y:S02]  /*6a70*/  LEA.HI.X.SX32 R37, R37, R3, 0x1, P3 ;  /* 0x0000000325257211 */ /* 0x000fe400018f0eff */
[----:B------:R-:W-:Y:S02]  /*6a80*/  F2FP.SATFINITE.E4M3.F32.PACK_AB_MERGE_C R167, R54, R167, RZ ;  /* 0x000000a736a7723e */ /* 0x000fe400048070ff */
[----:B------:R-:W-:-:S02]  /*6a90*/  IADD3 R46, P3, PT, R47, R2, RZ ;  /* 0x000000022f2e7210 */ /* 0x000fc40007f7e0ff */
[----:B------:R-:W-:Y:S02]  /*6aa0*/  LEA.HI.X.SX32 R45, R45, R3, 0x1, P2 ;  /* 0x000000032d2d7211 */ /* 0x000fe400010f0eff */
[----:B------:R-:W-:Y:S01]  /*6ab0*/  F2FP.SATFINITE.E4M3.F32.PACK_AB_MERGE_C R109, R28, R109, RZ ;  /* 0x0000006d1c6d723e */ /* 0x000fe200048070ff */
[----:B-1----:R-:W-:Y:S01]  /*6ac0*/  UIMAD UR4, UR10, UR4, URZ ;  /* 0x000000040a0472a4 */ /* 0x002fe2000f8e02ff */
[----:B------:R-:W-:Y:S02]  /*6ad0*/  LEA.HI.X.SX32 R19, R19, R3, 0x1, P4 ;  /* 0x0000000313137211 */ /* 0x000fe400020f0eff */
[-C--:B------:R-:W-:Y:S01]  /*6ae0*/  IADD3 R54, P2, PT, R55, R2.reuse, RZ ;  /* 0x0000000237367210 */ /* 0x080fe20007f5e0ff */
[----:B------:R-:W-:Y:S01]  /*6af0*/  USHF.L.U32 UR6, UR4, 0x2, URZ ;  /* 0x0000000204067899 */ /* 0x000fe200080006ff */
[----:B------:R-:W-:Y:S01]  /*6b00*/  SHF.L.U32 R65, R127, 0x5, RZ ;  /* 0x000000057f417819 */ /* 0x000fe200000006ff */
[----:B------:R-:W-:Y:S01]  /*6b10*/  UIMAD.WIDE UR4, UR4, 0x4, URZ ;  /* 0x00000004040478a5 */ /* 0x000fe2000f8e02ff */
[----:B------:R-:W-:-:S02]  /*6b20*/  IADD3 R28, P4, PT, R29, R2, RZ ;  /* 0x000000021d1c7210 */ /* 0x000fc40007f9e0ff */
[----:B------:R-:W-:Y:S02]  /*6b30*/  F2FP.SATFINITE.E4M3.F32.PACK_AB_MERGE_C R183, R56, R183, RZ ;  /* 0x000000b738b7723e */ /* 0x000fe400048070ff */
[----:B------:R-:W-:Y:S02]  /*6b40*/  LEA R11, R127, R127, 0x2 ;  /* 0x0000007f7f0b7211 */ /* 0x000fe400078e10ff */
[-C--:B------:R-:W-:Y:S02]  /*6b50*/  LEA.HI.X.SX32 R47, R47, R3.reuse, 0x1, P3 ;  /* 0x000000032f2f7211 */ /* 0x080fe400018f0eff */
[----:B------:R-:W-:Y:S02]  /*6b60*/  IADD3 R56, P3, PT, R57, R2, RZ ;  /* 0x0000000239387210 */ /* 0x000fe40007f7e0ff */
[----:B------:R-:W-:Y:S02]  /*6b70*/  LEA.HI.X.SX32 R55, R55, R3, 0x1, P2 ;  /* 0x0000000337377211 */ /* 0x000fe400010f0eff */
[----:B------:R-:W-:-:S02]  /*6b80*/  F2FP.SATFINITE.E4M3.F32.PACK_AB_MERGE_C R119, R38, R119, RZ ;  /* 0x000000772677723e */ /* 0x000fc400048070ff */
[----:B------:R-:W-:Y:S01]  /*6b90*/  F2FP.SATFINITE.E4M3.F32.PACK_AB_MERGE_C R86, R49, R86, RZ ;  /* 0x000000563156723e */ /* 0x000fe200048070ff */
[C---:B------:R-:W-:Y:S01]  /*6ba0*/  IMAD R49, R127.reuse, 0x18, RZ ;  /* 0x000000187f317824 */ /* 0x040fe200078e02ff */
[----:B------:R-:W-:Y:S02]  /*6bb0*/  LEA R67, R127, R127, 0x5 ;  /* 0x0000007f7f437211 */ /* 0x000fe400078e28ff */
[----:B------:R-:W-:Y:S02]  /*6bc0*/  LEA.HI.X.SX32 R29, R29, R3, 0x1, P4 ;  /* 0x000000031d1d7211 */ /* 0x000fe400020f0eff */
[----:B------:R-:W-:Y:S02]  /*6bd0*/  IADD3 R64, P2, PT, R65, R2, RZ ;  /* 0x0000000241407210 */ /* 0x000fe40007f5e0ff */
[----:B------:R-:W-:Y:S02]  /*6be0*/  F2FP.SATFINITE.E4M3.F32.PACK_AB_MERGE_C R91, R10, R91, RZ ;  /* 0x0000005b0a5b723e */ /* 0x000fe400048070ff */
[----:B------:R-:W-:-:S02]  /*6bf0*/  F2FP.SATFINITE.E4M3.F32.PACK_AB_MERGE_C R93, R12, R93, RZ ;  /* 0x0000005d0c5d723e */ /* 0x000fc400048070ff */
[-C--:B------:R-:W-:Y:S02]  /*6c00*/  IADD3 R38, P4, PT, R39, R2.reuse, RZ ;  /* 0x0000000227267210 */ /* 0x080fe40007f9e0ff */
[-C--:B------:R-:W-:Y:S02]  /*6c10*/  IADD3 R10, P5, PT, R11, R2.reuse, RZ ;  /* 0x000000020b0a7210 */ /* 0x080fe40007fbe0ff */
[-C--:B------:R-:W-:Y:S02]  /*6c20*/  IADD3 R12, P6, PT, R13, R2.reuse, RZ ;  /* 0x000000020d0c7210 */ /* 0x080fe40007fde0ff */
[-C--:B------:R-:W-:Y:S02]  /*6c30*/  LEA.HI.X.SX32 R57, R57, R3.reuse, 0x1, P3 ;  /* 0x0000000339397211 */ /* 0x080fe400018f0eff */
[----:B------:R-:W-:Y:S02]  /*6c40*/  IADD3 R66, P3, PT, R67, R2, RZ ;  /* 0x0000000243427210 */ /* 0x000fe40007f7e0ff */
[----:B------:R-:W-:-:S02]  /*6c50*/  LEA.HI.X.SX32 R65, R65, R3, 0x1, P2 ;  /* 0x0000000341417211 */ /* 0x000fc400010f0eff */
[----:B------:R-:W-:Y:S02]  /*6c60*/  F2FP.SATFINITE.E4M3.F32.PACK_AB_MERGE_C R151, R48, R151, RZ ;  /* 0x000000973097723e */ /* 0x000fe400048070ff */
[----:B------:R-:W-:Y:S02]  /*6c70*/  LEA.HI.X.SX32 R39, R39, R3, 0x1, P4 ;  /* 0x0000000327277211 */ /* 0x000fe400020f0eff */
[----:B------:R-:W-:Y:S02]  /*6c80*/  IADD3 R74, P2, PT, R75, R2, RZ ;  /* 0x000000024b4a7210 */ /* 0x000fe40007f5e0ff */
[----:B------:R-:W-:Y:S02]  /*6c90*/  F2FP.SATFINITE.E4M3.F32.PACK_AB_MERGE_C R101, R20, R101, RZ ;  /* 0x000000651465723e */ /* 0x000fe400048070ff */
[----:B------:R-:W-:Y:S02]  /*6ca0*/  F2FP.SATFINITE.E4M3.F32.PACK_AB_MERGE_C R103, R22, R103, RZ ;  /* 0x000000671667723e */ /* 0x000fe400048070ff */
[----:B------:R-:W-:-:S02]  /*6cb0*/  LEA.HI.X.SX32 R11, R11, R3, 0x1, P5 ;  /* 0x000000030b0b7211 */ /* 0x000fc400028f0eff */
[----:B------:R-:W-:Y:S02]  /*6cc0*/  LEA.HI.X.SX32 R13, R13, R3, 0x1, P6 ;  /* 0x000000030d0d7211 */ /* 0x000fe400030f0eff */
[-C--:B------:R-:W-:Y:S02]  /*6cd0*/  IADD3 R48, P4, PT, R49, R2.reuse, RZ ;  /* 0x0000000231307210 */ /* 0x080fe40007f9e0ff */
[-C--:B------:R-:W-:Y:S02]  /*6ce0*/  IADD3 R20, P5, PT, R21, R2.reuse, RZ ;  /* 0x0000000215147210 */ /* 0x080fe40007fbe0ff */
[----:B------:R-:W-:Y:S02]  /*6cf0*/  IADD3 R22, P6, PT, R23, R2, RZ ;  /* 0x0000000217167210 */ /* 0x000fe40007fde0ff */
[C---:B------:R-:W-:Y:S02]  /*6d00*/  LEA R31, R127.reuse, -R127, 0x4 ;  /* 0x8000007f7f1f7211 */ /* 0x040fe400078e20ff */
[----:B------:R-:W-:-:S02]  /*6d10*/  SHF.L.U32 R33, R127, 0x4, RZ ;  /* 0x000000047f217819 */ /* 0x000fc400000006ff */
[-C--:B------:R-:W-:Y:S02]  /*6d20*/  LEA.HI.X.SX32 R67, R67, R3.reuse, 0x1, P3 ;  /* 0x0000000343437211 */ /* 0x080fe400018f0eff */
[-C--:B------:R-:W-:Y:S02]  /*6d30*/  IADD3 R76, P3, PT, R77, R2.reuse, RZ ;  /* 0x000000024d4c7210 */ /* 0x080fe40007f7e0ff */
[----:B------:R-:W-:Y:S02]  /*6d40*/  LEA.HI.X.SX32 R75, R75, R3, 0x1, P2 ;  /* 0x000000034b4b7211 */ /* 0x000fe400010f0eff */
[----:B------:R-:W-:Y:S02]  /*6d50*/  F2FP.SATFINITE.E4M3.F32.PACK_AB_MERGE_C R181, R58, R181, RZ ;  /* 0x000000b53ab5723e */ /* 0x000fe400048070ff */
[----:B------:R-:W-:Y:S02]  /*6d60*/  LEA.HI.X.SX32 R49, R49, R3, 0x1, P4 ;  /* 0x0000000331317211 */ /* 0x000fe400020f0eff */
[----:B------:R-:W-:-:S02]  /*6d70*/  IADD3 R128, P2, PT, R129, R2, RZ ;  /* 0x0000000281807210 */ /* 0x000fc40007f5e0ff */
[----:B------:R-:W-:Y:S02]  /*6d80*/  F2FP.SATFINITE.E4M3.F32.PACK_AB_MERGE_C R111, R30, R111, RZ ;  /* 0x0000006f1e6f723e */ /* 0x000fe400048070ff */
[----:B------:R-:W-:Y:S02]  /*6d90*/  F2FP.SATFINITE.E4M3.F32.PACK_AB_MERGE_C R113, R32, R113, RZ ;  /* 0x000000712071723e */ /* 0x000fe400048070ff */
[-C--:B------:R-:W-:Y:S02]  /*6da0*/  LEA.HI.X.SX32 R21, R21, R3.reuse, 0x1, P5 ;  /* 0x0000000315157211 */ /* 0x080fe400028f0eff */
[----:B------:R-:W-:Y:S02]  /*6db0*/  LEA.HI.X.SX32 R23, R23, R3, 0x1, P6 ;  /* 0x0000000317177211 */ /* 0x000fe400030f0eff */
[-C--:B------:R-:W-:Y:S02]  /*6dc0*/  IADD3 R58, P4, PT, R59, R2.reuse, RZ ;  /* 0x000000023b3a7210 */ /* 0x080fe40007f9e0ff */
[----:B------:R-:W-:-:S02]  /*6dd0*/  IADD3 R30, P5, PT, R31, R2, RZ ;  /* 0x000000021f1e7210 */ /* 0x000fc40007fbe0ff */
[-C--:B------:R-:W-:Y:S02]  /*6de0*/  IADD3 R32, P6, PT, R33, R2.reuse, RZ ;  /* 0x0000000221207210 */ /* 0x080fe40007fde0ff */
[-C--:B------:R-:W-:Y:S02]  /*6df0*/  LEA.HI.X.SX32 R77, R77, R3.reuse, 0x1, P3 ;  /* 0x000000034d4d7211 */ /* 0x080fe400018f0eff */
[-C--:B------:R-:W-:Y:S02]  /*6e00*/  IADD3 R130, P3, PT, R131, R2.reuse, RZ ;  /* 0x0000000283827210 */ /* 0x080fe40007f7e0ff */
[-C--:B------:R-:W-:Y:S02]  /*6e10*/  LEA.HI.X.SX32 R129, R129, R3.reuse, 0x1, P2 ;  /* 0x0000000381817211 */ /* 0x080fe400010f0eff */
[----:B------:R-:W-:Y:S02]  /*6e20*/  LEA.HI.X.SX32 R59, R59, R3, 0x1, P4 ;  /* 0x000000033b3b7211 */ /* 0x000fe400020f0eff */
[----:B------:R-:W-:-:S02]  /*6e30*/  IADD3 R138, P2, PT, R139, R2, RZ ;  /* 0x000000028b8a7210 */ /* 0x000fc40007f5e0ff */
[----:B------:R-:W-:Y:S02]  /*6e40*/  F2FP.SATFINITE.E4M3.F32.PACK_AB_MERGE_C R121, R40, R121, RZ ;  /* 0x000000792879723e */ /* 0x000fe400048070ff */
[----:B------:R-:W-:Y:S02]  /*6e50*/  F2FP.SATFINITE.E4M3.F32.PACK_AB_MERGE_C R123, R42, R123, RZ ;  /* 0x0000007b2a7b723e */ /* 0x000fe400048070ff */
[----:B------:R-:W-:Y:S01]  /*6e60*/  F2FP.SATFINITE.E4M3.F32.PACK_AB_MERGE_C R88, R51, R88, RZ ;  /* 0x000000583358723e */ /* 0x000fe200048070ff */
[----:B------:R-:W-:Y:S01]  /*6e70*/  IMAD R51, R127, 0x19, RZ ;  /* 0x000000197f337824 */ /* 0x000fe200078e02ff */
[-C--:B------:R-:W-:Y:S02]  /*6e80*/  LEA.HI.X.SX32 R31, R31, R3.reuse, 0x1, P5 ;  /* 0x000000031f1f7211 */ /* 0x080fe400028f0eff */
[----:B------:R-:W-:Y:S02]  /*6e90*/  LEA.HI.X.SX32 R33, R33, R3, 0x1, P6 ;  /* 0x0000000321217211 */ /* 0x000fe400030f0eff */
[----:B------:R-:W-:-:S02]  /*6ea0*/  IADD3 R68, P4, PT, R69, R2, RZ ;  /* 0x0000000245447210 */ /* 0x000fc40007f9e0ff */
[-C--:B------:R-:W-:Y:S02]  /*6eb0*/  IADD3 R40, P5, PT, R41, R2.reuse, RZ ;  /* 0x0000000229287210 */ /* 0x080fe40007fbe0ff */
[-C--:B------:R-:W-:Y:S02]  /*6ec0*/  IADD3 R42, P6, PT, R43, R2.reuse, RZ ;  /* 0x000000022b2a7210 */ /* 0x080fe40007fde0ff */
[-C--:B------:R-:W-:Y:S02]  /*6ed0*/  LEA.HI.X.SX32 R131, R131, R3.reuse, 0x1, P3 ;  /* 0x0000000383837211 */ /* 0x080fe400018f0eff */
[----:B------:R-:W-:Y:S02]  /*6ee0*/  IADD3 R140, P3, PT, R141, R2, RZ ;  /* 0x000000028d8c7210 */ /* 0x000fe40007f7e0ff */
[-C--:B------:R-:W-:Y:S02]  /*6ef0*/  LEA.HI.X.SX32 R139, R139, R3.reuse, 0x1, P2 ;  /* 0x000000038b8b7211 */ /* 0x080fe400010f0eff */
[----:B------:R-:W-:-:S02]  /*6f00*/  LEA.HI.X.SX32 R69, R69, R3, 0x1, P4 ;  /* 0x0000000345457211 */ /* 0x000fc400020f0eff */
[-C--:B------:R-:W-:Y:S02]  /*6f10*/  IADD3 R152, P2, PT, R153, R2.reuse, RZ ;  /* 0x0000000299987210 */ /* 0x080fe40007f5e0ff */
[----:B------:R-:W-:Y:S02]  /*6f20*/  F2FP.SATFINITE.E4M3.F32.PACK_AB_MERGE_C R161, R50, R161, RZ ;  /* 0x000000a132a1723e */ /* 0x000fe400048070ff */
[----:B------:R-:W-:Y:S02]  /*6f30*/  F2FP.SATFINITE.E4M3.F32.PACK_AB_MERGE_C R165, R52, R165, RZ ;  /* 0x000000a534a5723e */ /* 0x000fe400048070ff */
[-C--:B------:R-:W-:Y:S02]  /*6f40*/  LEA.HI.X.SX32 R41, R41, R3.reuse, 0x1, P5 ;  /* 0x0000000329297211 */ /* 0x080fe400028f0eff */
[----:B------:R-:W-:Y:S02]  /*6f50*/  LEA.HI.X.SX32 R43, R43, R3, 0x1, P6 ;  /* 0x000000032b2b7211 */ /* 0x000fe400030f0eff */
[----:B------:R-:W-:-:S02]  /*6f60*/  IADD3 R78, P4, PT, R79, R2, RZ ;  /* 0x000000024f4e7210 */ /* 0x000fc40007f9e0ff */
[----:B------:R-:W-:Y:S02]  /*6f70*/  F2FP.SATFINITE.E4M3.F32.PACK_AB_MERGE_C R90, R63, R90, RZ ;  /* 0x0000005a3f5a723e */ /* 0x000fe400048070ff */
[-C--:B------:R-:W-:Y:S02]  /*6f80*/  IADD3 R50, P5, PT, R51, R2.reuse, RZ ;  /* 0x0000000233327210 */ /* 0x080fe40007fbe0ff */
[-C--:B------:R-:W-:Y:S02]  /*6f90*/  IADD3 R52, P6, PT, R53, R2.reuse, RZ ;  /* 0x0000000235347210 */ /* 0x080fe40007fde0ff */
[----:B------:R-:W-:Y:S02]  /*6fa0*/  LEA R63, R127, -R127, 0x5 ;  /* 0x8000007f7f3f7211 */ /* 0x000fe400078e28ff */
[----:B------:R-:W-:Y:S02]  /*6fb0*/  LEA.HI.X.SX32 R141, R141, R3, 0x1, P3 ;  /* 0x000000038d8d7211 */ /* 0x000fe400018f0eff */
[----:B------:R-:W-:-:S02]  /*6fc0*/  IADD3 R154, P3, PT, R155, R2, RZ ;  /* 0x000000029b9a7210 */ /* 0x000fc40007f7e0ff */
[-C--:B------:R-:W-:Y:S02]  /*6fd0*/  LEA.HI.X.SX32 R153, R153, R3.reuse, 0x1, P2 ;  /* 0x0000000399997211 */ /* 0x080fe400010f0eff */
[-C--:B------:R-:W-:Y:S02]  /*6fe0*/  LEA.HI.X.SX32 R79, R79, R3.reuse, 0x1, P4 ;  /* 0x000000034f4f7211 */ /* 0x080fe400020f0eff */
[-C--:B------:R-:W-:Y:S02]  /*6ff0*/  IADD3 R168, P2, PT, R169, R2.reuse, RZ ;  /* 0x00000002a9a87210 */ /* 0x080fe40007f5e0ff */
        /* <DEDUP_REMOVED lines=10> */
[-C--:B------:R-:W-:Y:S02]  /*70a0*/  LEA.HI.X.SX32 R61, R61, R3.reuse, 0x1, P5 ;  /* 0x000000033d3d7211 */ /* 0x080fe400028f0eff */
[----:B------:R-:W-:Y:S02]  /*70b0*/  LEA.HI.X.SX32 R63, R63, R3, 0x1, P6 ;  /* 0x000000033f3f7211 */ /* 0x000fe400030f0eff */
[-C--:B------:R-:W-:Y:S02]  /*70c0*/  IADD3 R142, P4, PT, R143, R2.reuse, RZ ;  /* 0x000000028f8e7210 */ /* 0x080fe40007f9e0ff */
[-C--:B------:R-:W-:Y:S02]  /*70d0*/  IADD3 R70, P5, PT, R71, R2.reuse, RZ ;  /* 0x0000000247467210 */ /* 0x080fe40007fbe0ff */
[----:B------:R-:W-:-:S02]  /*70e0*/  IADD3 R72, P6, PT, R73, R2, RZ ;  /* 0x0000000249487210 */ /* 0x000fc40007fde0ff */
[-C--:B------:R-:W-:Y:S02]  /*70f0*/  LEA.HI.X.SX32 R171, R171, R3.reuse, 0x1, P3 ;  /* 0x00000003abab7211 */ /* 0x080fe400018f0eff */
[-C--:B------:R-:W-:Y:S02]  /*7100*/  IADD3 R172, P3, PT, R177, R2.reuse, RZ ;  /* 0x00000002b1ac7210 */ /* 0x080fe40007f7e0ff */
[-C--:B------:R-:W-:Y:S02]  /*7110*/  LEA.HI.X.SX32 R175, R173, R3.reuse, 0x1, P2 ;  /* 0x00000003adaf7211 */ /* 0x080fe400010f0eff */
[-C--:B------:R-:W-:Y:S02]  /*7120*/  LEA.HI.X.SX32 R143, R143, R3.reuse, 0x1, P4 ;  /* 0x000000038f8f7211 */ /* 0x080fe400020f0eff */
[----:B------:R-:W-:Y:S02]  /*7130*/  IADD3 R176, P2, PT, R179, R2, RZ ;  /* 0x00000002b3b07210 */ /* 0x000fe40007f5e0ff */
[----:B------:R-:W-:-:S02]  /*7140*/  LEA.HI.X.SX32 R71, R71, R3, 0x1, P5 ;  /* 0x0000000347477211 */ /* 0x000fc400028f0eff */
[-C--:B------:R-:W-:Y:S02]  /*7150*/  LEA.HI.X.SX32 R73, R73, R3.reuse, 0x1, P6 ;  /* 0x0000000349497211 */ /* 0x080fe400030f0eff */
[-C--:B------:R-:W-:Y:S02]  /*7160*/  IADD3 R156, P4, PT, R157, R2.reuse, RZ ;  /* 0x000000029d9c7210 */ /* 0x080fe40007f9e0ff */
[-C--:B------:R-:W-:Y:S02]  /*7170*/  IADD3 R80, P5, PT, R81, R2.reuse, RZ ;  /* 0x0000000251507210 */ /* 0x080fe40007fbe0ff */
[----:B------:R-:W-:Y:S02]  /*7180*/  IADD3 R82, P6, PT, R83, R2, RZ ;  /* 0x0000000253527210 */ /* 0x000fe40007fde0ff */
[-C--:B------:R-:W-:Y:S02]  /*7190*/  LEA.HI.X.SX32 R173, R177, R3.reuse, 0x1, P3 ;  /* 0x00000003b1ad7211 */ /* 0x080fe400018f0eff */
[----:B------:R-:W-:-:S02]  /*71a0*/  LEA.HI.X.SX32 R177, R179, R3, 0x1, P2 ;  /* 0x00000003b3b17211 */ /* 0x000fc400010f0eff */
[-C--:B------:R-:W-:Y:S02]  /*71b0*/  IADD3 R178, P3, PT, R185, R2.reuse, RZ ;  /* 0x00000002b9b27210 */ /* 0x080fe40007f7e0ff */
[----:B------:R-:W-:Y:S02]  /*71c0*/  LEA.HI.X.SX32 R157, R157, R3, 0x1, P4 ;  /* 0x000000039d9d7211 */ /* 0x000fe400020f0eff */
[----:B------:R-:W-:Y:S02]  /*71d0*/  IADD3 R184, P2, PT, R2, R127, RZ ;  /* 0x0000007f02b87210 */ /* 0x000fe40007f5e0ff */
[-C--:B------:R-:W-:Y:S02]  /*71e0*/  LEA.HI.X.SX32 R81, R81, R3.reuse, 0x1, P5 ;  /* 0x0000000351517211 */ /* 0x080fe400028f0eff */
[----:B------:R-:W-:Y:S02]  /*71f0*/  LEA.HI.X.SX32 R83, R83, R3, 0x1, P6 ;  /* 0x0000000353537211 */ /* 0x000fe400030f0eff */
[----:B------:R-:W-:-:S02]  /*7200*/  IADD3 R126, P4, PT, R187, R2, RZ ;  /* 0x00000002bb7e7210 */ /* 0x000fc40007f9e0ff */
[-C--:B------:R-:W-:Y:S02]  /*7210*/  IADD3 R134, P5, PT, R135, R2.reuse, RZ ;  /* 0x0000000287867210 */ /* 0x080fe40007fbe0ff */
[----:B------:R-:W-:Y:S02]  /*7220*/  IADD3 R136, P6, PT, R137, R2, RZ ;  /* 0x0000000289887210 */ /* 0x000fe40007fde0ff */
[-C--:B------:R-:W-:Y:S02]  /*7230*/  LEA.HI.X.SX32 R179, R185, R3.reuse, 0x1, P3 ;  /* 0x00000003b9b37211 */ /* 0x080fe400018f0eff */
[-C--:B------:R-:W-:Y:S02]  /*7240*/  LEA.HI.X.SX32 R185, R127, R3.reuse, 0x1, P2 ;  /* 0x000000037fb97211 */ /* 0x080fe400010f0eff */
[-C--:B------:R-:W-:Y:S02]  /*7250*/  LEA.HI.X.SX32 R127, R187, R3.reuse, 0x1, P4 ;  /* 0x00000003bb7f7211 */ /* 0x080fe400020f0eff */
[----:B------:R-:W-:-:S02]  /*7260*/  LEA.HI.X.SX32 R135, R135, R3, 0x1, P5 ;  /* 0x0000000387877211 */ /* 0x000fc400028f0eff */
[-C--:B------:R-:W-:Y:S02]  /*7270*/  LEA.HI.X.SX32 R137, R137, R3.reuse, 0x1, P6 ;  /* 0x0000000389897211 */ /* 0x080fe400030f0eff */
[----:B------:R-:W-:Y:S02]  /*7280*/  PRMT R187, R85, 0x9910, RZ ;  /* 0x0000991055bb7816 */ /* 0x000fe400000000ff */
[-C--:B------:R-:W-:Y:S02]  /*7290*/  IADD3 R146, P5, PT, R147, R2.reuse, RZ ;  /* 0x0000000293927210 */ /* 0x080fe40007fbe0ff */
[----:B------:R-:W-:Y:S02]  /*72a0*/  IADD3 R148, P6, PT, R149, R2, RZ ;  /* 0x0000000295947210 */ /* 0x000fe40007fde0ff */
[----:B------:R-:W-:Y:S02]  /*72b0*/  SHF.R.S32.HI R187, RZ, 0x8, R187 ;  /* 0x00000008ffbb7819 */ /* 0x000fe400000114bb */
[----:B------:R-:W-:-:S02]  /*72c0*/  LEA.HI.X.SX32 R147, R147, R3, 0x1, P5 ;  /* 0x0000000393937211 */ /* 0x000fc400028f0eff */
[-C--:B------:R-:W-:Y:S01]  /*72d0*/  LEA.HI.X.SX32 R149, R149, R3.reuse, 0x1, P6 ;  /* 0x0000000395957211 */ /* 0x080fe200030f0eff */
[----:B------:R-:W-:Y:S01]  /*72e0*/  STG.E.U8 desc[UR30][R184.64], R187 ;  /* 0x000000bbb8007986 */ /* 0x000fe2000c10111e */
[-C--:B------:R-:W-:Y:S02]  /*72f0*/  IADD3 R158, P5, PT, R159, R2.reuse, RZ ;  /* 0x000000029f9e7210 */ /* 0x080fe40007fbe0ff */
[----:B------:R-:W-:Y:S01]  /*7300*/  IADD3 R162, P6, PT, R163, R2, RZ ;  /* 0x00000002a3a27210 */ /* 0x000fe20007fde0ff */
[----:B------:R1:W-:Y:S01]  /*7310*/  STG.E.U8 desc[UR30][R4.64], R87 ;  /* 0x0000005704007986 */ /* 0x0003e2000c10111e */
[----:B------:R-:W-:Y:S02]  /*7320*/  PRMT R189, R87, 0x9910, RZ ;  /* 0x0000991057bd7816 */ /* 0x000fe400000000ff */
[----:B0-----:R-:W-:Y:S02]  /*7330*/  PRMT R2, R91, 0x9910, RZ ;  /* 0x000099105b027816 */ /* 0x001fe400000000ff */
[----:B------:R-:W-:-:S02]  /*7340*/  LEA.HI.X.SX32 R159, R159, R3, 0x1, P5 ;  /* 0x000000039f9f7211 */ /* 0x000fc400028f0eff */
[----:B------:R-:W-:Y:S02]  /*7350*/  LEA.HI.X.SX32 R163, R163, R3, 0x1, P6 ;  /* 0x00000003a3a37211 */ /* 0x000fe400030f0eff */
[----:B------:R-:W-:Y:S02]  /*7360*/  SHF.R.S32.HI R189, RZ, 0x8, R189 ;  /* 0x00000008ffbd7819 */ /* 0x000fe400000114bd */
[----:B------:R-:W-:Y:S02]  /*7370*/  PRMT R3, R89, 0x9910, RZ ;  /* 0x0000991059037816 */ /* 0x000fe400000000ff */
[----:B-1----:R-:W-:Y:S01]  /*7380*/  MOV R5, R2 ;  /* 0x0000000200057202 */ /* 0x002fe20000000f00 */
[----:B------:R0:W-:Y:S01]  /*7390*/  STG.E.U8 desc[UR30][R6.64], R189 ;  /* 0x000000bd06007986 */ /* 0x0001e2000c10111e */
[----:B------:R-:W-:Y:S02]  /*73a0*/  PRMT R2, R93, 0x9910, RZ ;  /* 0x000099105d027816 */ /* 0x000fe400000000ff */
[----:B------:R-:W-:Y:S01]  /*73b0*/  SHF.R.S32.HI R3, RZ, 0x8, R3 ;  /* 0x00000008ff037819 */ /* 0x000fe20000011403 */
[----:B------:R1:W-:Y:S01]  /*73c0*/  STG.E.U8 desc[UR30][R8.64], R89 ;  /* 0x0000005908007986 */ /* 0x0003e2000c10111e */
[----:B------:R-:W-:-:S02]  /*73d0*/  SHF.R.S32.HI R5, RZ, 0x8, R5 ;  /* 0x00000008ff057819 */ /* 0x000fc40000011405 */
[----:B------:R-:W-:Y:S01]  /*73e0*/  PRMT R4, R99, 0x9910, RZ ;  /* 0x0000991063047816 */ /* 0x000fe200000000ff */
[----:B------:R3:W-:Y:S01]  /*73f0*/  STG.E.U8 desc[UR30][R10.64], R3 ;  /* 0x000000030a007986 */ /* 0x0007e2000c10111e */
[----:B0-----:R-:W-:-:S03]  /*7400*/  MOV R7, R2 ;  /* 0x0000000200077202 */ /* 0x001fc60000000f00 */
[----:B------:R-:W-:Y:S01]  /*7410*/  STG.E.U8 desc[UR30][R12.64], R91 ;  /* 0x0000005b0c007986 */ /* 0x000fe2000c10111e */
[----:B------:R-:W-:Y:S02]  /*7420*/  PRMT R2, R95, 0x9910, RZ ;  /* 0x000099105f027816 */ /* 0x000fe400000000ff */
[----:B------:R-:W-:Y:S01]  /*7430*/  SHF.R.S32.HI R7, RZ, 0x8, R7 ;  /* 0x00000008ff077819 */ /* 0x000fe20000011407 */
[----:B------:R0:W-:Y:S01]  /*7440*/  STG.E.U8 desc[UR30][R14.64], R5 ;  /* 0x000000050e007986 */ /* 0x0001e2000c10111e */
[C---:B-1----:R-:W-:Y:S01]  /*7450*/  SHF.L.U32 R9, R0.reuse, 0x2, RZ ;  /* 0x0000000200097819 */ /* 0x042fe200000006ff */
[----:B------:R-:W-:Y:S01]  /*7460*/  IMAD.HI R0, R0, 0x4, RZ ;  /* 0x0000000400007827 */ /* 0x000fe200078e02ff */
[----:B---3--:R-:W-:Y:S01]  /*7470*/  MOV R3, R2 ;  /* 0x0000000200037202 */ /* 0x008fe20000000f00 */
[----:B------:R-:W-:Y:S01]  /*7480*/  STG.E.U8 desc[UR30][R16.64], R93 ;  /* 0x0000005d10007986 */ /* 0x000fe2000c10111e */
[----:B------:R-:W-:Y:S01]  /*7490*/  PRMT R2, R97, 0x9910, RZ ;  /* 0x0000991061027816 */ /* 0x000fe200000000ff */
[----:B------:R-:W1:Y:S01]  /*74a0*/  LDC.64 R10, c[0x0][0x3a0] ;  /* 0x0000e800ff0a7b82 */ /* 0x000e620000000a00 */
[----:B------:R-:W-:Y:S01]  /*74b0*/  SHF.R.S32.HI R3, RZ, 0x8, R3 ;  /* 0x00000008ff037819 */ /* 0x000fe20000011403 */
[----:B------:R3:W-:Y:S01]  /*74c0*/  STG.E.U8 desc[UR30][R18.64], R7 ;  /* 0x0000000712007986 */ /* 0x0007e2000c10111e */
[----:B0-----:R-:W-:-:S03]  /*74d0*/  SHF.R.S32.HI R5, RZ, 0x8, R2 ;  /* 0x00000008ff057819 */ /* 0x001fc60000011402 */
[----:B------:R-:W-:Y:S01]  /*74e0*/  STG.E.U8 desc[UR30][R20.64], R95 ;  /* 0x0000005f14007986 */ /* 0x000fe2000c10111e */
[----:B------:R-:W-:Y:S02]  /*74f0*/  MOV R2, R4 ;  /* 0x0000000400027202 */ /* 0x000fe40000000f00 */
[----:B------:R-:W-:Y:S01]  /*7500*/  PRMT R4, R101, 0x9910, RZ ;  /* 0x0000991065047816 */ /* 0x000fe200000000ff */
[----:B------:R0:W-:Y:S01]  /*7510*/  STG.E.U8 desc[UR30][R22.64], R3 ;  /* 0x0000000316007986 */ /* 0x0001e2000c10111e */
[----:B---3--:R-:W-:-:S03]  /*7520*/  SHF.R.S32.HI R7, RZ, 0x8, R2 ;  /* 0x00000008ff077819 */ /* 0x008fc60000011402 */
[----:B------:R-:W-:Y:S01]  /*7530*/  STG.E.U8 desc[UR30][R24.64], R97 ;  /* 0x0000006118007986 */ /* 0x000fe2000c10111e */
[----:B------:R-:W-:Y:S02]  /*7540*/  MOV R2, R4 ;  /* 0x0000000400027202 */ /* 0x000fe40000000f00 */
[----:B------:R-:W-:Y:S01]  /*7550*/  PRMT R4, R103, 0x9910, RZ ;  /* 0x0000991067047816 */ /* 0x000fe200000000ff */
        /* <DEDUP_REMOVED lines=93> */
[----:B------:R-:W-:-:S03]  /*7b30*/  PRMT R2, R165, 0x9910, RZ ;  /* 0x00009910a5027816 */ /* 0x000fc600000000ff */
[----:B------:R0:W-:Y:S01]  /*7b40*/  STG.E.U8 desc[UR30][R148.64], R7 ;  /* 0x0000000794007986 */ /* 0x0001e2000c10111e */
[----:B---3--:R-:W-:-:S03]  /*7b50*/  SHF.R.S32.HI R5, RZ, 0x8, R2 ;  /* 0x00000008ff057819 */ /* 0x008fc60000011402 */
[----:B------:R-:W-:Y:S01]  /*7b60*/  STG.E.U8 desc[UR30][R152.64], R161 ;  /* 0x000000a198007986 */ /* 0x000fe2000c10111e */
[----:B------:R-:W-:Y:S02]  /*7b70*/  MOV R2, R4 ;  /* 0x0000000400027202 */ /* 0x000fe40000000f00 */
[----:B------:R-:W-:Y:S01]  /*7b80*/  PRMT R4, R181, 0x9910, RZ ;  /* 0x00009910b5047816 */ /* 0x000fe200000000ff */
[----:B------:R3:W-:Y:S01]  /*7b90*/  STG.E.U8 desc[UR30][R154.64], R3 ;  /* 0x000000039a007986 */ /* 0x0007e2000c10111e */
[----:B0-----:R-:W-:-:S03]  /*7ba0*/  PRMT R7, R90, 0x9910, RZ ;  /* 0x000099105a077816 */ /* 0x001fc600000000ff */
[----:B------:R-:W-:Y:S01]  /*7bb0*/  STG.E.U8 desc[UR30][R156.64], R165 ;  /* 0x000000a59c007986 */ /* 0x000fe2000c10111e */
[----:B------:R-:W-:-:S03]  /*7bc0*/  SHF.R.S32.HI R7, RZ, 0x8, R7 ;  /* 0x00000008ff077819 */ /* 0x000fc60000011407 */
[----:B------:R0:W-:Y:S01]  /*7bd0*/  STG.E.U8 desc[UR30][R158.64], R5 ;  /* 0x000000059e007986 */ /* 0x0001e2000c10111e */
[----:B---3--:R-:W-:-:S03]  /*7be0*/  SHF.R.S32.HI R3, RZ, 0x8, R2 ;  /* 0x00000008ff037819 */ /* 0x008fc60000011402 */
[----:B------:R-:W-:Y:S01]  /*7bf0*/  STG.E.U8 desc[UR30][R162.64], R167 ;  /* 0x000000a7a2007986 */ /* 0x000fe2000c10111e */
[----:B------:R-:W-:-:S03]  /*7c00*/  PRMT R2, R183, 0x9910, RZ ;  /* 0x00009910b7027816 */ /* 0x000fc600000000ff */
[----:B------:R3:W-:Y:S04]  /*7c10*/  STG.E.U8 desc[UR30][R168.64], R3 ;  /* 0x00000003a8007986 */ /* 0x0007e8000c10111e */
[----:B------:R-:W-:Y:S01]  /*7c20*/  STG.E.U8 desc[UR30][R170.64], R90 ;  /* 0x0000005aaa007986 */ /* 0x000fe2000c10111e */
[----:B0-----:R-:W-:Y:S02]  /*7c30*/  MOV R5, R2 ;  /* 0x0000000200057202 */ /* 0x001fe40000000f00 */
[----:B-1----:R-:W-:Y:S01]  /*7c40*/  IADD3 R2, P1, P2, R9, UR6, R10 ;  /* 0x0000000609027c10 */ /* 0x002fe2000fa3e00a */
[----:B------:R0:W-:Y:S01]  /*7c50*/  STG.E.U8 desc[UR30][R174.64], R7 ;  /* 0x00000007ae007986 */ /* 0x0001e2000c10111e */
[----:B------:R-:W-:Y:S02]  /*7c60*/  SHF.R.S32.HI R5, RZ, 0x8, R5 ;  /* 0x00000008ff057819 */ /* 0x000fe40000011405 */
[----:B---3--:R-:W-:Y:S01]  /*7c70*/  IADD3.X R3, PT, PT, R0, UR5, R11, P1, P2 ;  /* 0x0000000500037c10 */ /* 0x008fe20008fe440b */
[----:B------:R1:W-:Y:S04]  /*7c80*/  STG.E.U8 desc[UR30][R172.64], R183 ;  /* 0x000000b7ac007986 */ /* 0x0003e8000c10111e */
[----:B------:R1:W-:Y:S01]  /*7c90*/  STG.E.U8 desc[UR30][R176.64], R5 ;  /* 0x00000005b0007986 */ /* 0x0003e2000c10111e */
[----:B0-----:R-:W-:-:S03]  /*7ca0*/  MOV R7, R4 ;  /* 0x0000000400077202 */ /* 0x001fc60000000f00 */
[----:B------:R1:W-:Y:S01]  /*7cb0*/  STG.E.U8 desc[UR30][R178.64], R181 ;  /* 0x000000b5b2007986 */ /* 0x0003e2000c10111e */
[----:B------:R-:W-:-:S05]  /*7cc0*/  SHF.R.S32.HI R7, RZ, 0x8, R7 ;  /* 0x00000008ff077819 */ /* 0x000fca0000011407 */
[----:B------:R1:W-:Y:S04]  /*7cd0*/  STG.E.U8 desc[UR30][R126.64], R7 ;  /* 0x000000077e007986 */ /* 0x0003e8000c10111e */
[----:B------:R1:W-:Y:S01]  /*7ce0*/  STG.E desc[UR30][R2.64], R92 ;  /* 0x0000005c02007986 */ /* 0x0003e2000c10191e */
[----:B--2---:R-:W-:Y:S06]  /*7cf0*/  BAR.SYNC.DEFER_BLOCKING 0x0 ;  /* 0x0000000000007b1d */ /* 0x004fec0000010000 */
[----:B------:R-:W-:Y:S05]  /*7d00*/  @P0 BRA `(.L_x_19) ;  /* 0x0000000000a00947 */ /* 0x000fea0003800000 */
[----:B------:R-:W0:Y:S01]  /*7d10*/  S2UR UR5, SR_CgaCtaId ;  /* 0x00000000000579c3 */ /* 0x000e220000008800 */
[----:B------:R-:W-:Y:S01]  /*7d20*/  NOP ;  /* 0x0000000000007918 */ /* 0x000fe20000000000 */
[----:B------:R-:W-:Y:S01]  /*7d30*/  UMOV UR4, 0x50 ;  /* 0x0000005000047882 */ /* 0x000fe20000000000 */
[----:B------:R-:W-:Y:S02]  /*7d40*/  MOV R0, UR12 ;  /* 0x0000000c00007c02 */ /* 0x000fe40008000f00 */
[----:B-1----:R-:W-:Y:S02]  /*7d50*/  MOV R3, 0xff ;  /* 0x000000ff00037802 */ /* 0x002fe40000000f00 */
[----:B------:R-:W-:Y:S02]  /*7d60*/  LOP3.LUT R0, R0, 0xffff, RZ, 0xc0, !PT ;  /* 0x0000ffff00007812 */ /* 0x000fe400078ec0ff */
[----:B------:R-:W-:Y:S02]  /*7d70*/  MOV R7, 0x1 ;  /* 0x0000000100077802 */ /* 0x000fe40000000f00 */
[----:B------:R-:W-:-:S04]  /*7d80*/  SHF.R.U32.HI R0, RZ, 0x5, R0 ;  /* 0x00000005ff007819 */ /* 0x000fc80000011600 */
[----:B------:R-:W-:Y:S02]  /*7d90*/  IADD3 R2, PT, PT, R0, 0x10, RZ ;  /* 0x0000001000027810 */ /* 0x000fe40007ffe0ff */
[----:B------:R-:W-:Y:S01]  /*7da0*/  SHF.L.U32 R0, R3, R0, RZ ;  /* 0x0000000003007219 */ /* 0x000fe200000006ff */
[----:B0-----:R-:W-:Y:S01]  /*7db0*/  ULEA UR6, UR5, UR4, 0x18 ;  /* 0x0000000405067291 */ /* 0x001fe2000f8ec0ff */
[----:B------:R-:W-:-:S04]  /*7dc0*/  SHF.L.U32 R3, R7, R2, RZ ;  /* 0x0000000207037219 */ /* 0x000fc800000006ff */
[----:B------:R-:W-:-:S04]  /*7dd0*/  LOP3.LUT R0, R3, R0, RZ, 0xfc, !PT ;  /* 0x0000000003007212 */ /* 0x000fc800078efcff */
[----:B------:R-:W0:Y:S01]  /*7de0*/  LDS R5, [UR6] ;  /* 0x00000006ff057984 */ /* 0x000e220008000800 */
[C---:B------:R-:W-:Y:S02]  /*7df0*/  LOP3.LUT R2, R0.reuse, 0xffff, RZ, 0xc0, !PT ;  /* 0x0000ffff00027812 */ /* 0x040fe400078ec0ff */
[----:B0-----:R-:W-:-:S04]  /*7e00*/  LOP3.LUT R3, R0, 0xffff, R5, 0x80, !PT ;  /* 0x0000ffff00037812 */ /* 0x001fc800078e8005 */
[----:B------:R-:W-:-:S13]  /*7e10*/  ISETP.NE.AND P0, PT, R3, R2, PT ;  /* 0x000000020300720c */ /* 0x000fda0003f05270 */
[----:B------:R-:W-:Y:S05]  /*7e20*/  @P0 BRA `(.L_x_20) ;  /* 0x0000000000500947 */ /* 0x000fea0003800000 */
[----:B------:R-:W-:Y:S02]  /*7e30*/  SHF.R.U32.HI R5, RZ, 0x10, R5 ;  /* 0x00000010ff057819 */ /* 0x000fe40000011605 */
[----:B------:R-:W-:-:S04]  /*7e40*/  SHF.R.U32.HI R2, RZ, 0x10, R0 ;  /* 0x00000010ff027819 */ /* 0x000fc80000011600 */
[----:B------:R-:W-:-:S04]  /*7e50*/  LOP3.LUT R5, R5, R2, RZ, 0xc0, !PT ;  /* 0x0000000205057212 */ /* 0x000fc800078ec0ff */
[----:B------:R-:W-:-:S13]  /*7e60*/  ISETP.NE.AND P0, PT, R5, R2, PT ;  /* 0x000000020500720c */ /* 0x000fda0003f05270 */
[----:B------:R-:W-:Y:S05]  /*7e70*/  @P0 BRA `(.L_x_21) ;  /* 0x0000000000300947 */ /* 0x000fea0003800000 */
[----:B------:R-:W-:Y:S01]  /*7e80*/  R2UR UR4, R0 ;  /* 0x00000000000472ca */ /* 0x000fe200000e0000 */
[----:B------:R-:W-:Y:S01]  /*7e90*/  VOTEU.ANY UR5, UPT, PT ;  /* 0x0000000000057886 */ /* 0x000fe200038e0100 */
[----:B------:R-:W0:Y:S01]  /*7ea0*/  S2R R0, SR_LANEID ;  /* 0x0000000000007919 */ /* 0x000e220000000000 */
[----:B------:R-:W-:-:S10]  /*7eb0*/  UFLO.U32 UR5, UR5 ;  /* 0x00000005000572bd */ /* 0x000fd400080e0000 */
[----:B------:R-:W-:-:S06]  /*7ec0*/  ULOP3.LUT UR4, URZ, UR4, URZ, 0x33, !UPT ;  /* 0x00000004ff047292 */ /* 0x000fcc000f8e33ff */
[----:B------:R-:W-:-:S04]  /*7ed0*/  MOV R2, UR4 ;  /* 0x0000000400027c02 */ /* 0x000fc80008000f00 */
[----:B------:R-:W1:Y:S02]  /*7ee0*/  REDUX UR7, R2 ;  /* 0x00000000020773c4 */ /* 0x000e640000000000 */
[----:B------:R2:W-:Y:S01]  /*7ef0*/  UTCATOMSWS.AND URZ, UR4 ;  /* 0x0000000400ff79e3 */ /* 0x0005e20008000000 */
[----:B0-----:R-:W-:Y:S02]  /*7f00*/  ISETP.EQ.U32.AND P0, PT, R0, UR5, PT ;  /* 0x0000000500007c0c */ /* 0x001fe4000bf02070 */
[----:B-1----:R-:W-:-:S11]  /*7f10*/  MOV R0, UR7 ;  /* 0x0000000700007c02 */ /* 0x002fd60008000f00 */
[----:B------:R2:W-:Y:S01]  /*7f20*/  @P0 ATOMS.AND RZ, [UR6], R0 ;  /* 0x00000000ffff098c */ /* 0x0005e2000a800006 */
[----:B------:R-:W-:Y:S05]  /*7f30*/  BRA `(.L_x_19) ;  /* 0x0000000000147947 */ /* 0x000fea0003800000 */
.L_x_21:
[----:B------:R-:W-:-:S07]  /*7f40*/  MOV R2, 0x7f60 ;  /* 0x00007f6000027802 */ /* 0x000fce0000000f00 */
[----:B------:R-:W-:Y:S05]  /*7f50*/  CALL.REL.NOINC `($__internal_0_$__cuda_sm10x_tcgen05_guardrail_trap_col_being_dealloced_not_returned_by_alloc) ;  /* 0x0000000000447944 */ /* 0x000fea0003c00000 */
[----:B------:R-:W-:Y:S05]  /*7f60*/  BRA `(.L_x_19) ;  /* 0x0000000000087947 */ /* 0x000fea0003800000 */
.L_x_20:
[----:B------:R-:W-:-:S07]  /*7f70*/  MOV R2, 0x7f90 ;  /* 0x00007f9000027802 */ /* 0x000fce0000000f00 */
[----:B------:R-:W-:Y:S05]  /*7f80*/  CALL.REL.NOINC `($__internal_2_$__cuda_sm10x_tcgen05_guardrail_trap_unallocated_columns_being_dealloced) ;  /* 0x0000000000507944 */ /* 0x000fea0003c00000 */
.L_x_19:
[----:B------:R-:W-:Y:S01]  /*7f90*/  NOP ;  /* 0x0000000000007918 */ /* 0x000fe20000000000 */
[----:B--2---:R-:W-:Y:S05]  /*7fa0*/  EXIT ;  /* 0x000000000000794d */ /* 0x004fea0003800000 */
.L_x_8:
[----:B------:R-:W1:Y:S02]  /*7fb0*/  SYNCS.PHASECHK.TRANS64.TRYWAIT P4, [UR11+0x6800], RZ ;  /* 0x006800ffff0075a7 */ /* 0x000e64000808110b */
[----:B-1----:R-:W-:Y:S05]  /*7fc0*/  @!P4 BRA `(.L_x_8) ;  /* 0xfffffffc00f8c947 */ /* 0x002fea000383ffff */
[----:B------:R-:W-:Y:S05]  /*7fd0*/  BRA `(.L_x_7) ;  /* 0xffffffa400047947 */ /* 0x000fea000383ffff */
.L_x_13:
[----:B------:R-:W2:Y:S02]  /*7fe0*/  SYNCS.PHASECHK.TRANS64.TRYWAIT P2, [UR11+0x7810], RZ ;  /* 0x007810ffff0075a7 */ /* 0x000ea4000804110b */
[----:B--2---:R-:W-:Y:S05]  /*7ff0*/  @!P2 BRA `(.L_x_13) ;  /* 0xfffffffc00f8a947 */ /* 0x004fea000383ffff */
[----:B------:R-:W-:Y:S05]  /*8000*/  BRA `(.L_x_22) ;  /* 0xffffffc0000c7947 */ /* 0x000fea000383ffff */
.L_x_14:
[----:B------:R-:W1:Y:S02]  /*8010*/  SYNCS.PHASECHK.TRANS64.TRYWAIT P2, [UR14], R36 ;  /* 0x00000024ff0075a7 */ /* 0x000e64000804110e */
[----:B-1----:R-:W-:Y:S05]  /*8020*/  @!P2 BRA `(.L_x_14) ;  /* 0xfffffffc00f8a947 */ /* 0x002fea000383ffff */
[----:B------:R-:W-:Y:S05]  /*8030*/  BRA `(.L_x_23) ;  /* 0xffffffc000287947 */ /* 0x000fea000383ffff */
.L_x_18:
[----:B------:R-:W1:Y:S02]  /*8040*/  SYNCS.PHASECHK.TRANS64.TRYWAIT P2, [UR14], R2 ;  /* 0x00000002ff0075a7 */ /* 0x000e64000804110e */
[----:B-1----:R-:W-:Y:S05]  /*8050*/  @!P2 BRA `(.L_x_18) ;  /* 0xfffffffc00f8a947 */ /* 0x002fea000383ffff */
[----:B------:R-:W-:Y:S05]  /*8060*/  BRA `(.L_x_17) ;  /* 0xffffffd400647947 */ /* 0x000fea000383ffff */
        .weak           $__internal_0_$__cuda_sm10x_tcgen05_guardrail_trap_col_being_dealloced_not_returned_by_alloc
        .type           $__internal_0_$__cuda_sm10x_tcgen05_guardrail_trap_col_being_dealloced_not_returned_by_alloc,@function
        .size           $__internal_0_$__cuda_sm10x_tcgen05_guardrail_trap_col_being_dealloced_not_returned_by_alloc,($__internal_1_$__cuda_sm10x_tcgen05_guardrail_trap_phase_invalid_during_alloc - $__internal_0_$__cuda_sm10x_tcgen05_guardrail_trap_col_being_dealloced_not_returned_by_alloc)
$__internal_0_$__cuda_sm10x_tcgen05_guardrail_trap_col_being_dealloced_not_returned_by_alloc:
[----:B------:R-:W-:Y:S05]  /*8070*/  BPT.TRAP 0x1 ;  /* 0x000000040000795c */ /* 0x000fea0000300000 */
[----:B------:R-:W-:-:S04]  /*8080*/  HFMA2 R3, -RZ, RZ, 0, 0 ;  /* 0x00000000ff037431 */ /* 0x000fc800000001ff */
[----:B------:R-:W-:Y:S05]  /*8090*/  RET.REL.NODEC R2 `(attn_fwd) ;  /* 0xffffff7c02d87950 */ /* 0x000fea0003c3ffff */
        .weak           $__internal_1_$__cuda_sm10x_tcgen05_guardrail_trap_phase_invalid_during_alloc
        .type           $__internal_1_$__cuda_sm10x_tcgen05_guardrail_trap_phase_invalid_during_alloc,@function
        .size           $__internal_1_$__cuda_sm10x_tcgen05_guardrail_trap_phase_invalid_during_alloc,($__internal_2_$__cuda_sm10x_tcgen05_guardrail_trap_unallocated_columns_being_dealloced - $__internal_1_$__cuda_sm10x_tcgen05_guardrail_trap_phase_invalid_during_alloc)
$__internal_1_$__cuda_sm10x_tcgen05_guardrail_trap_phase_invalid_during_alloc:
[----:B------:R-:W-:Y:S05]  /*80a0*/  BPT.TRAP 0x1 ;  /* 0x000000040000795c */ /* 0x000fea0000300000 */
[----:B------:R-:W-:-:S04]  /*80b0*/  MOV R3, 0x0 ;  /* 0x0000000000037802 */ /* 0x000fc80000000f00 */
[----:B------:R-:W-:Y:S05]  /*80c0*/  RET.REL.NODEC R2 `(attn_fwd) ;  /* 0xffffff7c02cc7950 */ /* 0x000fea0003c3ffff */
        .weak           $__internal_2_$__cuda_sm10x_tcgen05_guardrail_trap_unallocated_columns_being_dealloced
        .type           $__internal_2_$__cuda_sm10x_tcgen05_guardrail_trap_unallocated_columns_being_dealloced,@function
        .size           $__internal_2_$__cuda_sm10x_tcgen05_guardrail_trap_unallocated_columns_being_dealloced,(.L_x_27 - $__internal_2_$__cuda_sm10x_tcgen05_guardrail_trap_unallocated_columns_being_dealloced)
$__internal_2_$__cuda_sm10x_tcgen05_guardrail_trap_unallocated_columns_being_dealloced:
[----:B------:R-:W-:Y:S05]  /*80d0*/  BPT.TRAP 0x1 ;  /* 0x000000040000795c */ /* 0x000fea0000300000 */
[----:B------:R-:W-:-:S04]  /*80e0*/  HFMA2 R3, -RZ, RZ, 0, 0 ;  /* 0x00000000ff037431 */ /* 0x000fc800000001ff */
[----:B------:R-:W-:Y:S05]  /*80f0*/  RET.REL.NODEC R2 `(attn_fwd) ;  /* 0xffffff7c02c07950 */ /* 0x000fea0003c3ffff */
.L_x_24:
[----:B------:R-:W-:-:S00]  /*8100*/  BRA `(.L_x_24) ;  /* 0xfffffffc00fc7947 */ /* 0x000fc0000383ffff */
[----:B------:R-:W-:-:S00]  /*8110*/  NOP ;  /* 0x0000000000007918 */ /* 0x000fc00000000000 */
        /* <DEDUP_REMOVED lines=14> */
.L_x_27:


//--------------------- .nv.global.init           --------------------------
	.section	.nv.global.init,"aw",@progbits
.nv.global.init:
	.type		_$_str,@object
	.size		_$_str,(.L_3 - _$_str)
_$_str:
        /*0000*/ 	.byte	0x5f, 0x5f, 0x43, 0x55, 0x44, 0x41, 0x5f, 0x46, 0x54, 0x5a, 0x00
.L_3:


//--------------------- .nv.shared.attn_fwd       --------------------------
	.section	.nv.shared.attn_fwd,"aw",@nobits
	.sectionflags	@""
	.align	16
	.zero		1024


//--------------------- .nv.shared.reserved.0     --------------------------
	.section	.nv.shared.reserved.0,"aw",@nobits
	.align	8
	.weak		__nv_reservedSMEM_offset_0_alias
	.size		__nv_reservedSMEM_offset_0_alias, 0, 64
	.other		__nv_reservedSMEM_offset_0_alias,@"STO_CUDA_RESERVED_SHARED STV_DEFAULT"
__nv_reservedSMEM_offset_0_alias:
	.zero		0
.nv.shared.reserved.0:
	.zero		64
	.weak		__nv_reservedSMEM_allocation_phase
	.type		__nv_reservedSMEM_allocation_phase,@object
	.size		__nv_reservedSMEM_allocation_phase,(.L_0 - __nv_reservedSMEM_allocation_phase)
__nv_reservedSMEM_allocation_phase:
	.zero		1
.L_0:
	.zero		7
	.weak		__nv_reservedSMEM_devtool_atexit_pc
	.type		__nv_reservedSMEM_devtool_atexit_pc,@object
	.size		__nv_reservedSMEM_devtool_atexit_pc,(__nv_reservedSMEM_allocation_mask - __nv_reservedSMEM_devtool_atexit_pc)
__nv_reservedSMEM_devtool_atexit_pc:
	.zero		8
	.weak		__nv_reservedSMEM_allocation_mask
	.type		__nv_reservedSMEM_allocation_mask,@object
	.size		__nv_reservedSMEM_allocation_mask,(.L_2 - __nv_reservedSMEM_allocation_mask)
__nv_reservedSMEM_allocation_mask:
	.zero		4
.L_2:


//--------------------- .nv.constant0.attn_fwd    --------------------------
	.section	.nv.constant0.attn_fwd,"a",@progbits
	.sectionflags	@""
	.align	4
.nv.constant0.attn_fwd:
	.zero		1032


//--------------------- SYMBOLS --------------------------

	.type		.nv.reservedSmem.offset0,@object
	.size		.nv.reservedSmem.offset0,0x4
	.type		.nv.reservedSmem.cap,@object
	.size		.nv.reservedSmem.cap,0x4
